//
// Generated by NVIDIA NVVM Compiler
//
// Compiler Build ID: CL-36424714
// Cuda compilation tools, release 13.0, V13.0.88
// Based on NVVM 20.0.0
//

.version 9.0
.target sm_100
.address_size 64

	// .globl	_Z13reduce_atomicPiS_ii
.extern .func  (.param .b32 func_retval0) vprintf
(
	.param .b64 vprintf_param_0,
	.param .b64 vprintf_param_1
)
;
// _ZZ13reduce_atomicPiS_iiE12sharedMemory has been demoted
// _ZZ13reduce_sharedPiS_iE12sharedMemory has been demoted
// _ZZ10min_sharedPiS_iE12sharedMemory has been demoted
// _ZZ11min_shared2PiS_S_iiE12sharedMemory has been demoted
.global .align 1 .b8 $str[25] = {116, 104, 114, 101, 97, 100, 32, 48, 32, 37, 100, 32, 37, 100, 32, 37, 100, 32, 37, 100, 32, 37, 100, 10};
.global .align 1 .b8 $str$1[53] = {116, 104, 114, 101, 97, 100, 32, 48, 32, 37, 100, 32, 37, 100, 32, 37, 100, 32, 37, 100, 32, 37, 100, 32, 32, 32, 98, 108, 111, 99, 107, 73, 100, 120, 46, 120, 42, 98, 108, 111, 99, 107, 68, 105, 109, 46, 120, 32, 61, 37, 100, 10};
.global .align 1 .b8 $str$2[7] = {58, 58, 32, 37, 100, 32};

.visible .entry _Z13reduce_atomicPiS_ii(
	.param .u64 .ptr .align 1 _Z13reduce_atomicPiS_ii_param_0,
	.param .u64 .ptr .align 1 _Z13reduce_atomicPiS_ii_param_1,
	.param .u32 _Z13reduce_atomicPiS_ii_param_2,
	.param .u32 _Z13reduce_atomicPiS_ii_param_3
)
{
	.reg .pred 	%p<18>;
	.reg .b32 	%r<186>;
	.reg .b64 	%rd<13>;
	// demoted variable
	.shared .align 4 .b8 _ZZ13reduce_atomicPiS_iiE12sharedMemory[1024];
	ld.param.u64 	%rd2, [_Z13reduce_atomicPiS_ii_param_0];
	ld.param.u64 	%rd3, [_Z13reduce_atomicPiS_ii_param_1];
	ld.param.u32 	%r61, [_Z13reduce_atomicPiS_ii_param_2];
	ld.param.u32 	%r62, [_Z13reduce_atomicPiS_ii_param_3];
	cvta.to.global.u64 	%rd1, %rd3;
	mov.u32 	%r1, %ntid.x;
	mov.u32 	%r63, %ctaid.x;
	mov.u32 	%r2, %tid.x;
	mad.lo.s32 	%r163, %r1, %r63, %r2;
	setp.ge.s32 	%p1, %r163, %r62;
	@%p1 bra 	$L__BB0_24;
	setp.ge.s32 	%p2, %r163, %r61;
	mov.b32 	%r185, 0;
	@%p2 bra 	$L__BB0_8;
	add.s32 	%r67, %r163, %r62;
	max.s32 	%r68, %r61, %r67;
	setp.lt.s32 	%p3, %r67, %r61;
	selp.u32 	%r69, 1, 0, %p3;
	add.s32 	%r70, %r67, %r69;
	sub.s32 	%r71, %r68, %r70;
	div.u32 	%r72, %r71, %r62;
	add.s32 	%r73, %r72, %r69;
	add.s32 	%r4, %r73, 1;
	and.b32  	%r5, %r4, 3;
	setp.lt.u32 	%p4, %r73, 3;
	mov.b32 	%r185, 0;
	@%p4 bra 	$L__BB0_5;
	and.b32  	%r75, %r4, -4;
	shl.b32 	%r6, %r62, 2;
	neg.s32 	%r159, %r75;
	mov.b32 	%r185, 0;
	mul.wide.s32 	%rd6, %r62, 4;
$L__BB0_4:
	mul.wide.s32 	%rd4, %r163, 4;
	add.s64 	%rd5, %rd1, %rd4;
	ld.global.u32 	%r76, [%rd5];
	add.s32 	%r77, %r76, %r185;
	add.s64 	%rd7, %rd5, %rd6;
	ld.global.u32 	%r78, [%rd7];
	add.s32 	%r79, %r78, %r77;
	add.s64 	%rd8, %rd7, %rd6;
	ld.global.u32 	%r80, [%rd8];
	add.s32 	%r81, %r80, %r79;
	add.s64 	%rd9, %rd8, %rd6;
	ld.global.u32 	%r82, [%rd9];
	add.s32 	%r185, %r82, %r81;
	add.s32 	%r163, %r163, %r6;
	add.s32 	%r159, %r159, 4;
	setp.ne.s32 	%p5, %r159, 0;
	@%p5 bra 	$L__BB0_4;
$L__BB0_5:
	setp.eq.s32 	%p6, %r5, 0;
	@%p6 bra 	$L__BB0_8;
	neg.s32 	%r165, %r5;
$L__BB0_7:
	.pragma "nounroll";
	mul.wide.s32 	%rd10, %r163, 4;
	add.s64 	%rd11, %rd1, %rd10;
	ld.global.u32 	%r83, [%rd11];
	add.s32 	%r185, %r83, %r185;
	add.s32 	%r163, %r163, %r62;
	add.s32 	%r165, %r165, 1;
	setp.ne.s32 	%p7, %r165, 0;
	@%p7 bra 	$L__BB0_7;
$L__BB0_8:
	shl.b32 	%r84, %r2, 2;
	mov.u32 	%r85, _ZZ13reduce_atomicPiS_iiE12sharedMemory;
	add.s32 	%r86, %r85, %r84;
	st.shared.u32 	[%r86], %r185;
	bar.sync 	0;
	setp.ne.s32 	%p8, %r2, 0;
	@%p8 bra 	$L__BB0_24;
	setp.lt.u32 	%p9, %r1, 2;
	@%p9 bra 	$L__BB0_23;
	add.s32 	%r25, %r1, -1;
	add.s32 	%r89, %r1, -2;
	and.b32  	%r26, %r25, 15;
	setp.lt.u32 	%p10, %r89, 15;
	mov.b32 	%r177, 1;
	@%p10 bra 	$L__BB0_14;
	add.s32 	%r169, %r85, 32;
	and.b32  	%r93, %r25, -16;
	neg.s32 	%r171, %r93;
	mov.b32 	%r170, 0;
$L__BB0_12:
	.pragma "nounroll";
	ld.shared.u32 	%r94, [%r169+-28];
	add.s32 	%r95, %r94, %r185;
	ld.shared.u32 	%r96, [%r169+-24];
	add.s32 	%r97, %r96, %r95;
	ld.shared.u32 	%r98, [%r169+-20];
	add.s32 	%r99, %r98, %r97;
	ld.shared.u32 	%r100, [%r169+-16];
	add.s32 	%r101, %r100, %r99;
	ld.shared.u32 	%r102, [%r169+-12];
	add.s32 	%r103, %r102, %r101;
	ld.shared.u32 	%r104, [%r169+-8];
	add.s32 	%r105, %r104, %r103;
	ld.shared.u32 	%r106, [%r169+-4];
	add.s32 	%r107, %r106, %r105;
	ld.shared.u32 	%r108, [%r169];
	add.s32 	%r109, %r108, %r107;
	ld.shared.u32 	%r110, [%r169+4];
	add.s32 	%r111, %r110, %r109;
	ld.shared.u32 	%r112, [%r169+8];
	add.s32 	%r113, %r112, %r111;
	ld.shared.u32 	%r114, [%r169+12];
	add.s32 	%r115, %r114, %r113;
	ld.shared.u32 	%r116, [%r169+16];
	add.s32 	%r117, %r116, %r115;
	ld.shared.u32 	%r118, [%r169+20];
	add.s32 	%r119, %r118, %r117;
	ld.shared.u32 	%r120, [%r169+24];
	add.s32 	%r121, %r120, %r119;
	ld.shared.u32 	%r122, [%r169+28];
	add.s32 	%r123, %r122, %r121;
	ld.shared.u32 	%r124, [%r169+32];
	add.s32 	%r185, %r124, %r123;
	add.s32 	%r171, %r171, 16;
	add.s32 	%r170, %r170, 16;
	add.s32 	%r169, %r169, 64;
	setp.ne.s32 	%p11, %r171, 0;
	@%p11 bra 	$L__BB0_12;
	add.s32 	%r177, %r170, 1;
$L__BB0_14:
	setp.eq.s32 	%p12, %r26, 0;
	@%p12 bra 	$L__BB0_23;
	and.b32  	%r40, %r25, 7;
	setp.lt.u32 	%p13, %r26, 8;
	@%p13 bra 	$L__BB0_17;
	shl.b32 	%r126, %r177, 2;
	add.s32 	%r128, %r85, %r126;
	ld.shared.u32 	%r129, [%r128];
	add.s32 	%r130, %r129, %r185;
	ld.shared.u32 	%r131, [%r128+4];
	add.s32 	%r132, %r131, %r130;
	ld.shared.u32 	%r133, [%r128+8];
	add.s32 	%r134, %r133, %r132;
	ld.shared.u32 	%r135, [%r128+12];
	add.s32 	%r136, %r135, %r134;
	ld.shared.u32 	%r137, [%r128+16];
	add.s32 	%r138, %r137, %r136;
	ld.shared.u32 	%r139, [%r128+20];
	add.s32 	%r140, %r139, %r138;
	ld.shared.u32 	%r141, [%r128+24];
	add.s32 	%r142, %r141, %r140;
	ld.shared.u32 	%r143, [%r128+28];
	add.s32 	%r185, %r143, %r142;
	add.s32 	%r177, %r177, 8;
$L__BB0_17:
	setp.eq.s32 	%p14, %r40, 0;
	@%p14 bra 	$L__BB0_23;
	and.b32  	%r46, %r25, 3;
	setp.lt.u32 	%p15, %r40, 4;
	@%p15 bra 	$L__BB0_20;
	shl.b32 	%r145, %r177, 2;
	add.s32 	%r147, %r85, %r145;
	ld.shared.u32 	%r148, [%r147];
	add.s32 	%r149, %r148, %r185;
	ld.shared.u32 	%r150, [%r147+4];
	add.s32 	%r151, %r150, %r149;
	ld.shared.u32 	%r152, [%r147+8];
	add.s32 	%r153, %r152, %r151;
	ld.shared.u32 	%r154, [%r147+12];
	add.s32 	%r185, %r154, %r153;
	add.s32 	%r177, %r177, 4;
$L__BB0_20:
	setp.eq.s32 	%p16, %r46, 0;
	@%p16 bra 	$L__BB0_23;
	shl.b32 	%r155, %r177, 2;
	add.s32 	%r183, %r85, %r155;
	neg.s32 	%r182, %r46;
$L__BB0_22:
	.pragma "nounroll";
	ld.shared.u32 	%r157, [%r183];
	add.s32 	%r185, %r157, %r185;
	add.s32 	%r183, %r183, 4;
	add.s32 	%r182, %r182, 1;
	setp.ne.s32 	%p17, %r182, 0;
	@%p17 bra 	$L__BB0_22;
$L__BB0_23:
	cvta.to.global.u64 	%rd12, %rd2;
	atom.global.add.u32 	%r158, [%rd12], %r185;
$L__BB0_24:
	ret;

}
	// .globl	_Z13reduce_sharedPiS_i
.visible .entry _Z13reduce_sharedPiS_i(
	.param .u64 .ptr .align 1 _Z13reduce_sharedPiS_i_param_0,
	.param .u64 .ptr .align 1 _Z13reduce_sharedPiS_i_param_1,
	.param .u32 _Z13reduce_sharedPiS_i_param_2
)
{
	.reg .pred 	%p<6>;
	.reg .b32 	%r<23>;
	.reg .b64 	%rd<7>;
	// demoted variable
	.shared .align 4 .b8 _ZZ13reduce_sharedPiS_iE12sharedMemory[1024];
	ld.param.u64 	%rd1, [_Z13reduce_sharedPiS_i_param_0];
	ld.param.u64 	%rd2, [_Z13reduce_sharedPiS_i_param_1];
	ld.param.u32 	%r10, [_Z13reduce_sharedPiS_i_param_2];
	mov.u32 	%r11, %ctaid.x;
	mov.u32 	%r22, %ntid.x;
	mov.u32 	%r2, %tid.x;
	mad.lo.s32 	%r3, %r11, %r22, %r2;
	setp.ge.s32 	%p1, %r3, %r10;
	mov.b32 	%r21, 0;
	@%p1 bra 	$L__BB1_2;
	cvta.to.global.u64 	%rd3, %rd2;
	mul.wide.s32 	%rd4, %r3, 4;
	add.s64 	%rd5, %rd3, %rd4;
	ld.global.u32 	%r21, [%rd5];
$L__BB1_2:
	shl.b32 	%r12, %r2, 2;
	mov.u32 	%r13, _ZZ13reduce_sharedPiS_iE12sharedMemory;
	add.s32 	%r6, %r13, %r12;
	st.shared.u32 	[%r6], %r21;
	bar.sync 	0;
	setp.lt.u32 	%p2, %r22, 2;
	@%p2 bra 	$L__BB1_6;
$L__BB1_3:
	shr.u32 	%r8, %r22, 1;
	setp.ge.u32 	%p3, %r2, %r8;
	@%p3 bra 	$L__BB1_5;
	shl.b32 	%r14, %r8, 2;
	add.s32 	%r15, %r6, %r14;
	ld.shared.u32 	%r16, [%r15];
	ld.shared.u32 	%r17, [%r6];
	add.s32 	%r18, %r17, %r16;
	st.shared.u32 	[%r6], %r18;
$L__BB1_5:
	bar.sync 	0;
	setp.gt.u32 	%p4, %r22, 3;
	mov.u32 	%r22, %r8;
	@%p4 bra 	$L__BB1_3;
$L__BB1_6:
	setp.ne.s32 	%p5, %r2, 0;
	@%p5 bra 	$L__BB1_8;
	ld.shared.u32 	%r19, [_ZZ13reduce_sharedPiS_iE12sharedMemory];
	cvta.to.global.u64 	%rd6, %rd1;
	atom.global.add.u32 	%r20, [%rd6], %r19;
$L__BB1_8:
	ret;

}
	// .globl	_Z10min_sharedPiS_i
.visible .entry _Z10min_sharedPiS_i(
	.param .u64 .ptr .align 1 _Z10min_sharedPiS_i_param_0,
	.param .u64 .ptr .align 1 _Z10min_sharedPiS_i_param_1,
	.param .u32 _Z10min_sharedPiS_i_param_2
)
{
	.local .align 8 .b8 	__local_depot2[24];
	.reg .b64 	%SP;
	.reg .b64 	%SPL;
	.reg .pred 	%p<6>;
	.reg .b32 	%r<30>;
	.reg .b64 	%rd<11>;
	// demoted variable
	.shared .align 4 .b8 _ZZ10min_sharedPiS_iE12sharedMemory[1024];
	mov.u64 	%SPL, __local_depot2;
	cvta.local.u64 	%SP, %SPL;
	ld.param.u64 	%rd1, [_Z10min_sharedPiS_i_param_0];
	ld.param.u64 	%rd2, [_Z10min_sharedPiS_i_param_1];
	ld.param.u32 	%r10, [_Z10min_sharedPiS_i_param_2];
	mov.u32 	%r11, %ctaid.x;
	mov.u32 	%r29, %ntid.x;
	mov.u32 	%r2, %tid.x;
	mad.lo.s32 	%r3, %r11, %r29, %r2;
	setp.ge.s32 	%p1, %r3, %r10;
	mov.b32 	%r28, 10000;
	@%p1 bra 	$L__BB2_2;
	cvta.to.global.u64 	%rd3, %rd2;
	mul.wide.s32 	%rd4, %r3, 4;
	add.s64 	%rd5, %rd3, %rd4;
	ld.global.u32 	%r28, [%rd5];
$L__BB2_2:
	shl.b32 	%r12, %r2, 2;
	mov.u32 	%r13, _ZZ10min_sharedPiS_iE12sharedMemory;
	add.s32 	%r6, %r13, %r12;
	st.shared.u32 	[%r6], %r28;
	bar.sync 	0;
	setp.lt.u32 	%p2, %r29, 16;
	@%p2 bra 	$L__BB2_6;
$L__BB2_3:
	shr.u32 	%r8, %r29, 1;
	setp.ge.u32 	%p3, %r2, %r8;
	@%p3 bra 	$L__BB2_5;
	ld.shared.u32 	%r14, [%r6];
	shl.b32 	%r15, %r8, 2;
	add.s32 	%r16, %r6, %r15;
	ld.shared.u32 	%r17, [%r16];
	min.s32 	%r18, %r14, %r17;
	st.shared.u32 	[%r6], %r18;
$L__BB2_5:
	bar.sync 	0;
	setp.gt.u32 	%p4, %r29, 31;
	mov.u32 	%r29, %r8;
	@%p4 bra 	$L__BB2_3;
$L__BB2_6:
	bar.sync 	0;
	setp.ne.s32 	%p5, %r2, 0;
	@%p5 bra 	$L__BB2_8;
	add.u64 	%rd6, %SP, 0;
	add.u64 	%rd7, %SPL, 0;
	ld.shared.u32 	%r19, [_ZZ10min_sharedPiS_iE12sharedMemory];
	ld.shared.u32 	%r20, [_ZZ10min_sharedPiS_iE12sharedMemory+4];
	ld.shared.u32 	%r21, [_ZZ10min_sharedPiS_iE12sharedMemory+8];
	ld.shared.u32 	%r22, [_ZZ10min_sharedPiS_iE12sharedMemory+12];
	ld.shared.u32 	%r23, [_ZZ10min_sharedPiS_iE12sharedMemory+16];
	st.local.v2.u32 	[%rd7], {%r19, %r20};
	st.local.v2.u32 	[%rd7+8], {%r21, %r22};
	st.local.u32 	[%rd7+16], %r23;
	mov.u64 	%rd8, $str;
	cvta.global.u64 	%rd9, %rd8;
	{ // callseq 0, 0
	.param .b64 param0;
	st.param.b64 	[param0], %rd9;
	.param .b64 param1;
	st.param.b64 	[param1], %rd6;
	.param .b32 retval0;
	call.uni (retval0), 
	vprintf, 
	(
	param0, 
	param1
	);
	ld.param.b32 	%r24, [retval0];
	} // callseq 0
	ld.shared.u32 	%r26, [_ZZ10min_sharedPiS_iE12sharedMemory];
	cvta.to.global.u64 	%rd10, %rd1;
	atom.global.min.s32 	%r27, [%rd10], %r26;
$L__BB2_8:
	ret;

}
	// .globl	_Z11min_shared2PiS_S_ii
.visible .entry _Z11min_shared2PiS_S_ii(
	.param .u64 .ptr .align 1 _Z11min_shared2PiS_S_ii_param_0,
	.param .u64 .ptr .align 1 _Z11min_shared2PiS_S_ii_param_1,
	.param .u64 .ptr .align 1 _Z11min_shared2PiS_S_ii_param_2,
	.param .u32 _Z11min_shared2PiS_S_ii_param_3,
	.param .u32 _Z11min_shared2PiS_S_ii_param_4
)
{
	.local .align 8 .b8 	__local_depot3[24];
	.reg .b64 	%SP;
	.reg .b64 	%SPL;
	.reg .pred 	%p<28>;
	.reg .b32 	%r<103>;
	.reg .b64 	%rd<29>;
	// demoted variable
	.shared .align 4 .b8 _ZZ11min_shared2PiS_S_iiE12sharedMemory[1024];
	mov.u64 	%SPL, __local_depot3;
	cvta.local.u64 	%SP, %SPL;
	ld.param.u64 	%rd9, [_Z11min_shared2PiS_S_ii_param_1];
	ld.param.u64 	%rd10, [_Z11min_shared2PiS_S_ii_param_2];
	ld.param.u32 	%r33, [_Z11min_shared2PiS_S_ii_param_3];
	ld.param.u32 	%r31, [_Z11min_shared2PiS_S_ii_param_4];
	cvta.to.global.u64 	%rd1, %rd10;
	add.u64 	%rd11, %SP, 0;
	add.u64 	%rd2, %SPL, 0;
	mov.u32 	%r1, %ctaid.x;
	mov.u32 	%r2, %ntid.x;
	mul.lo.s32 	%r3, %r1, %r2;
	mov.u32 	%r4, %tid.x;
	add.s32 	%r5, %r3, %r4;
	setp.ge.s32 	%p3, %r5, %r33;
	mov.b32 	%r95, 10000;
	@%p3 bra 	$L__BB3_2;
	cvta.to.global.u64 	%rd12, %rd9;
	mul.wide.s32 	%rd13, %r5, 4;
	add.s64 	%rd14, %rd12, %rd13;
	ld.global.u32 	%r95, [%rd14];
$L__BB3_2:
	shl.b32 	%r36, %r4, 2;
	mov.u32 	%r37, _ZZ11min_shared2PiS_S_iiE12sharedMemory;
	add.s32 	%r8, %r37, %r36;
	st.shared.u32 	[%r8], %r95;
	bar.sync 	0;
	and.b32  	%r38, %r4, 1;
	setp.eq.b32 	%p4, %r38, 1;
	add.s32 	%r39, %r2, -1;
	setp.lt.u32 	%p5, %r4, %r39;
	and.pred  	%p1, %p4, %p5;
	setp.eq.s32 	%p6, %r38, 0;
	and.pred  	%p2, %p6, %p5;
	and.b32  	%r9, %r2, 3;
	setp.lt.u32 	%p7, %r2, 4;
	mov.b32 	%r99, 0;
	@%p7 bra 	$L__BB3_13;
	and.b32  	%r99, %r2, 2044;
	and.b32  	%r40, %r2, -4;
	neg.s32 	%r96, %r40;
	not.pred 	%p8, %p2;
$L__BB3_4:
	@%p8 bra 	$L__BB3_6;
	ld.shared.u32 	%r41, [%r8];
	ld.shared.u32 	%r42, [%r8+4];
	min.s32 	%r43, %r41, %r42;
	st.shared.u32 	[%r8], %r43;
	max.s32 	%r44, %r41, %r42;
	st.shared.u32 	[%r8+4], %r44;
$L__BB3_6:
	bar.sync 	0;
	not.pred 	%p9, %p1;
	@%p9 bra 	$L__BB3_8;
	ld.shared.u32 	%r45, [%r8];
	ld.shared.u32 	%r46, [%r8+4];
	min.s32 	%r47, %r45, %r46;
	st.shared.u32 	[%r8], %r47;
	max.s32 	%r48, %r45, %r46;
	st.shared.u32 	[%r8+4], %r48;
$L__BB3_8:
	bar.sync 	0;
	@%p8 bra 	$L__BB3_10;
	ld.shared.u32 	%r49, [%r8];
	ld.shared.u32 	%r50, [%r8+4];
	min.s32 	%r51, %r49, %r50;
	st.shared.u32 	[%r8], %r51;
	max.s32 	%r52, %r49, %r50;
	st.shared.u32 	[%r8+4], %r52;
$L__BB3_10:
	bar.sync 	0;
	@%p9 bra 	$L__BB3_12;
	ld.shared.u32 	%r53, [%r8];
	ld.shared.u32 	%r54, [%r8+4];
	min.s32 	%r55, %r53, %r54;
	st.shared.u32 	[%r8], %r55;
	max.s32 	%r56, %r53, %r54;
	st.shared.u32 	[%r8+4], %r56;
$L__BB3_12:
	bar.sync 	0;
	add.s32 	%r96, %r96, 4;
	setp.ne.s32 	%p12, %r96, 0;
	@%p12 bra 	$L__BB3_4;
$L__BB3_13:
	setp.eq.s32 	%p13, %r9, 0;
	@%p13 bra 	$L__BB3_21;
	neg.s32 	%r98, %r9;
	not.pred 	%p17, %p2;
	not.pred 	%p16, %p1;
$L__BB3_15:
	.pragma "nounroll";
	and.b32  	%r57, %r99, 1;
	setp.eq.b32 	%p14, %r57, 1;
	not.pred 	%p15, %p14;
	@%p15 bra 	$L__BB3_18;
	@%p16 bra 	$L__BB3_20;
	ld.shared.u32 	%r58, [%r8];
	ld.shared.u32 	%r59, [%r8+4];
	min.s32 	%r60, %r58, %r59;
	st.shared.u32 	[%r8], %r60;
	max.s32 	%r61, %r58, %r59;
	st.shared.u32 	[%r8+4], %r61;
	bra.uni 	$L__BB3_20;
$L__BB3_18:
	@%p17 bra 	$L__BB3_20;
	ld.shared.u32 	%r62, [%r8];
	ld.shared.u32 	%r63, [%r8+4];
	min.s32 	%r64, %r62, %r63;
	st.shared.u32 	[%r8], %r64;
	max.s32 	%r65, %r62, %r63;
	st.shared.u32 	[%r8+4], %r65;
$L__BB3_20:
	bar.sync 	0;
	add.s32 	%r99, %r99, 1;
	add.s32 	%r98, %r98, 1;
	setp.ne.s32 	%p18, %r98, 0;
	@%p18 bra 	$L__BB3_15;
$L__BB3_21:
	bar.sync 	0;
	setp.ne.s32 	%p19, %r4, 0;
	@%p19 bra 	$L__BB3_24;
	ld.shared.u32 	%r66, [_ZZ11min_shared2PiS_S_iiE12sharedMemory];
	ld.shared.u32 	%r67, [_ZZ11min_shared2PiS_S_iiE12sharedMemory+4];
	ld.shared.u32 	%r68, [_ZZ11min_shared2PiS_S_iiE12sharedMemory+8];
	ld.shared.u32 	%r69, [_ZZ11min_shared2PiS_S_iiE12sharedMemory+12];
	ld.shared.u32 	%r70, [_ZZ11min_shared2PiS_S_iiE12sharedMemory+16];
	st.local.v2.u32 	[%rd2], {%r66, %r67};
	st.local.v2.u32 	[%rd2+8], {%r68, %r69};
	st.local.v2.u32 	[%rd2+16], {%r70, %r3};
	mov.u64 	%rd15, $str$1;
	cvta.global.u64 	%rd16, %rd15;
	{ // callseq 1, 0
	.param .b64 param0;
	st.param.b64 	[param0], %rd16;
	.param .b64 param1;
	st.param.b64 	[param1], %rd11;
	.param .b32 retval0;
	call.uni (retval0), 
	vprintf, 
	(
	param0, 
	param1
	);
	ld.param.b32 	%r71, [retval0];
	} // callseq 1
	mul.lo.s32 	%r20, %r1, 5;
	setp.gt.u32 	%p20, %r20, -6;
	@%p20 bra 	$L__BB3_24;
	ld.shared.u32 	%r73, [_ZZ11min_shared2PiS_S_iiE12sharedMemory];
	mul.wide.s32 	%rd18, %r20, 4;
	add.s64 	%rd19, %rd1, %rd18;
	st.global.u32 	[%rd19], %r73;
	ld.shared.u32 	%r74, [_ZZ11min_shared2PiS_S_iiE12sharedMemory+4];
	st.global.u32 	[%rd19+4], %r74;
	ld.shared.u32 	%r75, [_ZZ11min_shared2PiS_S_iiE12sharedMemory+8];
	st.global.u32 	[%rd19+8], %r75;
	ld.shared.u32 	%r76, [_ZZ11min_shared2PiS_S_iiE12sharedMemory+12];
	st.global.u32 	[%rd19+12], %r76;
	ld.shared.u32 	%r77, [_ZZ11min_shared2PiS_S_iiE12sharedMemory+16];
	st.global.u32 	[%rd19+16], %r77;
$L__BB3_24:
	bar.sync 	0;
	setp.ne.s32 	%p21, %r5, 0;
	setp.lt.s32 	%p22, %r31, 1;
	or.pred  	%p23, %p21, %p22;
	@%p23 bra 	$L__BB3_31;
	mul.lo.s32 	%r79, %r31, 5;
	max.s32 	%r21, %r79, 1;
	and.b32  	%r22, %r21, 3;
	setp.lt.s32 	%p24, %r79, 4;
	mov.b32 	%r101, 0;
	@%p24 bra 	$L__BB3_28;
	and.b32  	%r101, %r21, 2147483644;
	neg.s32 	%r100, %r101;
	add.s64 	%rd27, %rd1, 8;
	mov.u64 	%rd20, $str$2;
$L__BB3_27:
	ld.global.u32 	%r80, [%rd27+-8];
	st.local.u32 	[%rd2], %r80;
	cvta.global.u64 	%rd21, %rd20;
	{ // callseq 2, 0
	.param .b64 param0;
	st.param.b64 	[param0], %rd21;
	.param .b64 param1;
	st.param.b64 	[param1], %rd11;
	.param .b32 retval0;
	call.uni (retval0), 
	vprintf, 
	(
	param0, 
	param1
	);
	ld.param.b32 	%r81, [retval0];
	} // callseq 2
	ld.global.u32 	%r83, [%rd27+-4];
	st.local.u32 	[%rd2], %r83;
	{ // callseq 3, 0
	.param .b64 param0;
	st.param.b64 	[param0], %rd21;
	.param .b64 param1;
	st.param.b64 	[param1], %rd11;
	.param .b32 retval0;
	call.uni (retval0), 
	vprintf, 
	(
	param0, 
	param1
	);
	ld.param.b32 	%r84, [retval0];
	} // callseq 3
	ld.global.u32 	%r86, [%rd27];
	st.local.u32 	[%rd2], %r86;
	{ // callseq 4, 0
	.param .b64 param0;
	st.param.b64 	[param0], %rd21;
	.param .b64 param1;
	st.param.b64 	[param1], %rd11;
	.param .b32 retval0;
	call.uni (retval0), 
	vprintf, 
	(
	param0, 
	param1
	);
	ld.param.b32 	%r87, [retval0];
	} // callseq 4
	ld.global.u32 	%r89, [%rd27+4];
	st.local.u32 	[%rd2], %r89;
	{ // callseq 5, 0
	.param .b64 param0;
	st.param.b64 	[param0], %rd21;
	.param .b64 param1;
	st.param.b64 	[param1], %rd11;
	.param .b32 retval0;
	call.uni (retval0), 
	vprintf, 
	(
	param0, 
	param1
	);
	ld.param.b32 	%r90, [retval0];
	} // callseq 5
	add.s32 	%r100, %r100, 4;
	add.s64 	%rd27, %rd27, 16;
	setp.ne.s32 	%p25, %r100, 0;
	@%p25 bra 	$L__BB3_27;
$L__BB3_28:
	setp.eq.s32 	%p26, %r22, 0;
	@%p26 bra 	$L__BB3_31;
	mul.wide.u32 	%rd23, %r101, 4;
	add.s64 	%rd28, %rd1, %rd23;
	neg.s32 	%r102, %r22;
	mov.u64 	%rd24, $str$2;
$L__BB3_30:
	.pragma "nounroll";
	ld.global.u32 	%r92, [%rd28];
	st.local.u32 	[%rd2], %r92;
	cvta.global.u64 	%rd25, %rd24;
	{ // callseq 6, 0
	.param .b64 param0;
	st.param.b64 	[param0], %rd25;
	.param .b64 param1;
	st.param.b64 	[param1], %rd11;
	.param .b32 retval0;
	call.uni (retval0), 
	vprintf, 
	(
	param0, 
	param1
	);
	ld.param.b32 	%r93, [retval0];
	} // callseq 6
	add.s64 	%rd28, %rd28, 4;
	add.s32 	%r102, %r102, 1;
	setp.ne.s32 	%p27, %r102, 0;
	@%p27 bra 	$L__BB3_30;
$L__BB3_31:
	ret;

}


// ===== COMPILED SASS (sm_100) =====

	.target	sm_100

	.elftype	@"ET_EXEC"


//--------------------- .note.nv.tkinfo           --------------------------
	.section	.note.nv.tkinfo,"",@"SHT_NOTE"
	.sectionflags	@"SHF_NOTE_NV_TKINFO"
	.tkinfo
        /*0018*/ 	.word	0x00000002
        /*0030*/ 	.string	""
        /*0030*/ 	.string	"ptxas"
        /*0030*/ 	.string	"Cuda compilation tools, release 13.0, V13.0.88"
        /*0030*/ 	.string	"Build cuda_13.0.r13.0/compiler.36424714_0"
        /*0030*/ 	.string	"-arch sm_100 -m 64 "



//--------------------- .note.nv.cuinfo           --------------------------
	.section	.note.nv.cuinfo,"",@"SHT_NOTE"
	.sectionflags	@"SHF_NOTE_NV_CUINFO"
        /*0018*/ 	.short	0x0002
        /*001a*/ 	.short	0x0064
        /*001c*/ 	.short	0x0082
	.zero		2


//--------------------- .nv.info                  --------------------------
	.section	.nv.info,"",@"SHT_CUDA_INFO"
	.align	4


	//----- nvinfo : EIATTR_REGCOUNT
	.align		4
        /*0000*/ 	.byte	0x04, 0x2f
        /*0002*/ 	.short	(.L_4 - .L_3)
	.align		4
.L_3:
        /*0004*/ 	.word	index@(_Z13reduce_atomicPiS_ii)
        /*0008*/ 	.word	0x00000020


	//----- nvinfo : EIATTR_FRAME_SIZE
	.align		4
.L_4:
        /*000c*/ 	.byte	0x04, 0x11
        /*000e*/ 	.short	(.L_6 - .L_5)
	.align		4
.L_5:
        /*0010*/ 	.word	index@(_Z13reduce_atomicPiS_ii)
        /*0014*/ 	.word	0x00000000


	//----- nvinfo : EIATTR_REGCOUNT
	.align		4
.L_6:
        /*0018*/ 	.byte	0x04, 0x2f
        /*001a*/ 	.short	(.L_8 - .L_7)
	.align		4
.L_7:
        /*001c*/ 	.word	index@(_Z13reduce_sharedPiS_i)
        /*0020*/ 	.word	0x0000000a


	//----- nvinfo : EIATTR_FRAME_SIZE
	.align		4
.L_8:
        /*0024*/ 	.byte	0x04, 0x11
        /*0026*/ 	.short	(.L_10 - .L_9)
	.align		4
.L_9:
        /*0028*/ 	.word	index@(_Z13reduce_sharedPiS_i)
        /*002c*/ 	.word	0x00000000


	//----- nvinfo : EIATTR_REGCOUNT
	.align		4
.L_10:
        /*0030*/ 	.byte	0x04, 0x2f
        /*0032*/ 	.short	(.L_12 - .L_11)
	.align		4
.L_11:
        /*0034*/ 	.word	index@(_Z10min_sharedPiS_i)
        /*0038*/ 	.word	0x00000018


	//----- nvinfo : EIATTR_FRAME_SIZE
	.align		4
.L_12:
        /*003c*/ 	.byte	0x04, 0x11
        /*003e*/ 	.short	(.L_14 - .L_13)
	.align		4
.L_13:
        /*0040*/ 	.word	index@(_Z10min_sharedPiS_i)
        /*0044*/ 	.word	0x00000018


	//----- nvinfo : EIATTR_REGCOUNT
	.align		4
.L_14:
        /*0048*/ 	.byte	0x04, 0x2f
        /*004a*/ 	.short	(.L_16 - .L_15)
	.align		4
.L_15:
        /*004c*/ 	.word	index@(_Z11min_shared2PiS_S_ii)
        /*0050*/ 	.word	0x0000001d


	//----- nvinfo : EIATTR_FRAME_SIZE
	.align		4
.L_16:
        /*0054*/ 	.byte	0x04, 0x11
        /*0056*/ 	.short	(.L_18 - .L_17)
	.align		4
.L_17:
        /*0058*/ 	.word	index@(_Z11min_shared2PiS_S_ii)
        /*005c*/ 	.word	0x00000018


	//----- nvinfo : EIATTR_MIN_STACK_SIZE
	.align		4
.L_18:
        /*0060*/ 	.byte	0x04, 0x12
        /*0062*/ 	.short	(.L_20 - .L_19)
	.align		4
.L_19:
        /*0064*/ 	.word	index@(_Z11min_shared2PiS_S_ii)
        /*0068*/ 	.word	0x00000018


	//----- nvinfo : EIATTR_MIN_STACK_SIZE
	.align		4
.L_20:
        /*006c*/ 	.byte	0x04, 0x12
        /*006e*/ 	.short	(.L_22 - .L_21)
	.align		4
.L_21:
        /*0070*/ 	.word	index@(_Z10min_sharedPiS_i)
        /*0074*/ 	.word	0x00000018


	//----- nvinfo : EIATTR_MIN_STACK_SIZE
	.align		4
.L_22:
        /*0078*/ 	.byte	0x04, 0x12
        /*007a*/ 	.short	(.L_24 - .L_23)
	.align		4
.L_23:
        /*007c*/ 	.word	index@(_Z13reduce_sharedPiS_i)
        /*0080*/ 	.word	0x00000000


	//----- nvinfo : EIATTR_MIN_STACK_SIZE
	.align		4
.L_24:
        /*0084*/ 	.byte	0x04, 0x12
        /*0086*/ 	.short	(.L_26 - .L_25)
	.align		4
.L_25:
        /*0088*/ 	.word	index@(_Z13reduce_atomicPiS_ii)
        /*008c*/ 	.word	0x00000000
.L_26:


//--------------------- .nv.compat                --------------------------
	.section	.nv.compat,"",@"SHT_CUDA_COMPAT_INFO"
	.align	4
        /*0000*/ 	.byte	0x02, 0x09, 0x00, 0x00, 0x02, 0x02, 0x01, 0x00, 0x02, 0x05, 0x05, 0x00, 0x03, 0x07, 0x01, 0x01
        /*0010*/ 	.byte	0x02, 0x03, 0x00, 0x00, 0x02, 0x06, 0x01, 0x00, 0x04, 0x0b, 0x08, 0x00, 0x09, 0x00, 0x00, 0x00
        /*0020*/ 	.byte	0x00, 0x00, 0x00, 0x00


//--------------------- .nv.info._Z11min_shared2PiS_S_ii --------------------------
	.section	.nv.info._Z11min_shared2PiS_S_ii,"",@"SHT_CUDA_INFO"
	.sectionflags	@""
	.align	4


	//----- nvinfo : EIATTR_CUDA_API_VERSION
	.align		4
        /*0000*/ 	.byte	0x04, 0x37
        /*0002*/ 	.short	(.L_28 - .L_27)
.L_27:
        /*0004*/ 	.word	0x00000082


	//----- nvinfo : EIATTR_KPARAM_INFO
	.align		4
.L_28:
        /*0008*/ 	.byte	0x04, 0x17
        /*000a*/ 	.short	(.L_30 - .L_29)
.L_29:
        /*000c*/ 	.word	0x00000000
        /*0010*/ 	.short	0x0004
        /*0012*/ 	.short	0x001c
        /*0014*/ 	.byte	0x00, 0xf0, 0x11, 0x00


	//----- nvinfo : EIATTR_KPARAM_INFO
	.align		4
.L_30:
        /*0018*/ 	.byte	0x04, 0x17
        /*001a*/ 	.short	(.L_32 - .L_31)
.L_31:
        /*001c*/ 	.word	0x00000000
        /*0020*/ 	.short	0x0003
        /*0022*/ 	.short	0x0018
        /*0024*/ 	.byte	0x00, 0xf0, 0x11, 0x00


	//----- nvinfo : EIATTR_KPARAM_INFO
	.align		4
.L_32:
        /*0028*/ 	.byte	0x04, 0x17
        /*002a*/ 	.short	(.L_34 - .L_33)
.L_33:
        /*002c*/ 	.word	0x00000000
        /*0030*/ 	.short	0x0002
        /*0032*/ 	.short	0x0010
        /*0034*/ 	.byte	0x00, 0xf5, 0x21, 0x00


	//----- nvinfo : EIATTR_KPARAM_INFO
	.align		4
.L_34:
        /*0038*/ 	.byte	0x04, 0x17
        /*003a*/ 	.short	(.L_36 - .L_35)
.L_35:
        /*003c*/ 	.word	0x00000000
        /*0040*/ 	.short	0x0001
        /*0042*/ 	.short	0x0008
        /*0044*/ 	.byte	0x00, 0xf5, 0x21, 0x00


	//----- nvinfo : EIATTR_KPARAM_INFO
	.align		4
.L_36:
        /*0048*/ 	.byte	0x04, 0x17
        /*004a*/ 	.short	(.L_38 - .L_37)
.L_37:
        /*004c*/ 	.word	0x00000000
        /*0050*/ 	.short	0x0000
        /*0052*/ 	.short	0x0000
        /*0054*/ 	.byte	0x00, 0xf5, 0x21, 0x00


	//----- nvinfo : EIATTR_SPARSE_MMA_MASK
	.align		4
.L_38:
        /*0058*/ 	.byte	0x03, 0x50
        /*005a*/ 	.short	0x0000


	//----- nvinfo : EIATTR_MAXREG_COUNT
	.align		4
        /*005c*/ 	.byte	0x03, 0x1b
        /*005e*/ 	.short	0x00ff


	//----- nvinfo : EIATTR_NUM_BARRIERS
	.align		4
        /*0060*/ 	.byte	0x02, 0x4c
        /*0062*/ 	.byte	0x01
	.zero		1


	//----- nvinfo : EIATTR_EXTERNS
	.align		4
        /*0064*/ 	.byte	0x04, 0x0f
        /*0066*/ 	.short	(.L_40 - .L_39)


	//   ....[0]....
	.align		4
.L_39:
        /*0068*/ 	.word	index@(vprintf)


	//----- nvinfo : EIATTR_MERCURY_ISA_VERSION
	.align		4
.L_40:
        /*006c*/ 	.byte	0x03, 0x5f
        /*006e*/ 	.short	0x0101


	//----- nvinfo : EIATTR_VRC_CTA_INIT_COUNT
	.align		4
        /*0070*/ 	.byte	0x02, 0x4a
	.zero		1
	.zero		1


	//----- nvinfo : EIATTR_SYSCALL_OFFSETS
	.align		4
        /*0074*/ 	.byte	0x04, 0x46
        /*0076*/ 	.short	(.L_42 - .L_41)


	//   ....[0]....
.L_41:
        /*0078*/ 	.word	0x00000710


	//   ....[1]....
        /*007c*/ 	.word	0x00000a20


	//   ....[2]....
        /*0080*/ 	.word	0x00000ac0


	//   ....[3]....
        /*0084*/ 	.word	0x00000b60


	//   ....[4]....
        /*0088*/ 	.word	0x00000c00


	//   ....[5]....
        /*008c*/ 	.word	0x00000da0


	//----- nvinfo : EIATTR_EXIT_INSTR_OFFSETS
	.align		4
.L_42:
        /*0090*/ 	.byte	0x04, 0x1c
        /*0092*/ 	.short	(.L_44 - .L_43)


	//   ....[0]....
.L_43:
        /*0094*/ 	.word	0x00000860


	//   ....[1]....
        /*0098*/ 	.word	0x00000c70


	//   ....[2]....
        /*009c*/ 	.word	0x00000df0


	//----- nvinfo : EIATTR_CRS_STACK_SIZE
	.align		4
.L_44:
        /*00a0*/ 	.byte	0x04, 0x1e
        /*00a2*/ 	.short	(.L_46 - .L_45)
.L_45:
        /*00a4*/ 	.word	0x00000000


	//----- nvinfo : EIATTR_CBANK_PARAM_SIZE
	.align		4
.L_46:
        /*00a8*/ 	.byte	0x03, 0x19
        /*00aa*/ 	.short	0x0020


	//----- nvinfo : EIATTR_PARAM_CBANK
	.align		4
        /*00ac*/ 	.byte	0x04, 0x0a
        /*00ae*/ 	.short	(.L_48 - .L_47)
	.align		4
.L_47:
        /*00b0*/ 	.word	index@(.nv.constant0._Z11min_shared2PiS_S_ii)
        /*00b4*/ 	.short	0x0380
        /*00b6*/ 	.short	0x0020


	//----- nvinfo : EIATTR_SW_WAR
	.align		4
.L_48:
        /*00b8*/ 	.byte	0x04, 0x36
        /*00ba*/ 	.short	(.L_50 - .L_49)
.L_49:
        /*00bc*/ 	.word	0x00000008
.L_50:


//--------------------- .nv.info._Z10min_sharedPiS_i --------------------------
	.section	.nv.info._Z10min_sharedPiS_i,"",@"SHT_CUDA_INFO"
	.sectionflags	@""
	.align	4


	//----- nvinfo : EIATTR_CUDA_API_VERSION
	.align		4
        /*0000*/ 	.byte	0x04, 0x37
        /*0002*/ 	.short	(.L_52 - .L_51)
.L_51:
        /*0004*/ 	.word	0x00000082


	//----- nvinfo : EIATTR_KPARAM_INFO
	.align		4
.L_52:
        /*0008*/ 	.byte	0x04, 0x17
        /*000a*/ 	.short	(.L_54 - .L_53)
.L_53:
        /*000c*/ 	.word	0x00000000
        /*0010*/ 	.short	0x0002
        /*0012*/ 	.short	0x0010
        /*0014*/ 	.byte	0x00, 0xf0, 0x11, 0x00


	//----- nvinfo : EIATTR_KPARAM_INFO
	.align		4
.L_54:
        /*0018*/ 	.byte	0x04, 0x17
        /*001a*/ 	.short	(.L_56 - .L_55)
.L_55:
        /*001c*/ 	.word	0x00000000
        /*0020*/ 	.short	0x0001
        /*0022*/ 	.short	0x0008
        /*0024*/ 	.byte	0x00, 0xf5, 0x21, 0x00


	//----- nvinfo : EIATTR_KPARAM_INFO
	.align		4
.L_56:
        /*0028*/ 	.byte	0x04, 0x17
        /*002a*/ 	.short	(.L_58 - .L_57)
.L_57:
        /*002c*/ 	.word	0x00000000
        /*0030*/ 	.short	0x0000
        /*0032*/ 	.short	0x0000
        /*0034*/ 	.byte	0x00, 0xf5, 0x21, 0x00


	//----- nvinfo : EIATTR_SPARSE_MMA_MASK
	.align		4
.L_58:
        /*0038*/ 	.byte	0x03, 0x50
        /*003a*/ 	.short	0x0000


	//----- nvinfo : EIATTR_MAXREG_COUNT
	.align		4
        /*003c*/ 	.byte	0x03, 0x1b
        /*003e*/ 	.short	0x00ff


	//----- nvinfo : EIATTR_NUM_BARRIERS
	.align		4
        /*0040*/ 	.byte	0x02, 0x4c
        /*0042*/ 	.byte	0x01
	.zero		1


	//----- nvinfo : EIATTR_EXTERNS
	.align		4
        /*0044*/ 	.byte	0x04, 0x0f
        /*0046*/ 	.short	(.L_60 - .L_59)


	//   ....[0]....
	.align		4
.L_59:
        /*0048*/ 	.word	index@(vprintf)


	//----- nvinfo : EIATTR_MERCURY_ISA_VERSION
	.align		4
.L_60:
        /*004c*/ 	.byte	0x03, 0x5f
        /*004e*/ 	.short	0x0101


	//----- nvinfo : EIATTR_VRC_CTA_INIT_COUNT
	.align		4
        /*0050*/ 	.byte	0x02, 0x4a
	.zero		1
	.zero		1


	//----- nvinfo : EIATTR_SYSCALL_OFFSETS
	.align		4
        /*0054*/ 	.byte	0x04, 0x46
        /*0056*/ 	.short	(.L_62 - .L_61)


	//   ....[0]....
.L_61:
        /*0058*/ 	.word	0x00000350


	//----- nvinfo : EIATTR_EXIT_INSTR_OFFSETS
	.align		4
.L_62:
        /*005c*/ 	.byte	0x04, 0x1c
        /*005e*/ 	.short	(.L_64 - .L_63)


	//   ....[0]....
.L_63:
        /*0060*/ 	.word	0x00000260


	//   ....[1]....
        /*0064*/ 	.word	0x000003c0


	//----- nvinfo : EIATTR_CRS_STACK_SIZE
	.align		4
.L_64:
        /*0068*/ 	.byte	0x04, 0x1e
        /*006a*/ 	.short	(.L_66 - .L_65)
.L_65:
        /*006c*/ 	.word	0x00000000


	//----- nvinfo : EIATTR_CBANK_PARAM_SIZE
	.align		4
.L_66:
        /*0070*/ 	.byte	0x03, 0x19
        /*0072*/ 	.short	0x0014


	//----- nvinfo : EIATTR_PARAM_CBANK
	.align		4
        /*0074*/ 	.byte	0x04, 0x0a
        /*0076*/ 	.short	(.L_68 - .L_67)
	.align		4
.L_67:
        /*0078*/ 	.word	index@(.nv.constant0._Z10min_sharedPiS_i)
        /*007c*/ 	.short	0x0380
        /*007e*/ 	.short	0x0014


	//----- nvinfo : EIATTR_SW_WAR
	.align		4
.L_68:
        /*0080*/ 	.byte	0x04, 0x36
        /*0082*/ 	.short	(.L_70 - .L_69)
.L_69:
        /*0084*/ 	.word	0x00000008
.L_70:


//--------------------- .nv.info._Z13reduce_sharedPiS_i --------------------------
	.section	.nv.info._Z13reduce_sharedPiS_i,"",@"SHT_CUDA_INFO"
	.sectionflags	@""
	.align	4


	//----- nvinfo : EIATTR_CUDA_API_VERSION
	.align		4
        /*0000*/ 	.byte	0x04, 0x37
        /*0002*/ 	.short	(.L_72 - .L_71)
.L_71:
        /*0004*/ 	.word	0x00000082


	//----- nvinfo : EIATTR_KPARAM_INFO
	.align		4
.L_72:
        /*0008*/ 	.byte	0x04, 0x17
        /*000a*/ 	.short	(.L_74 - .L_73)
.L_73:
        /*000c*/ 	.word	0x00000000
        /*0010*/ 	.short	0x0002
        /*0012*/ 	.short	0x0010
        /*0014*/ 	.byte	0x00, 0xf0, 0x11, 0x00


	//----- nvinfo : EIATTR_KPARAM_INFO
	.align		4
.L_74:
        /*0018*/ 	.byte	0x04, 0x17
        /*001a*/ 	.short	(.L_76 - .L_75)
.L_75:
        /*001c*/ 	.word	0x00000000
        /*0020*/ 	.short	0x0001
        /*0022*/ 	.short	0x0008
        /*0024*/ 	.byte	0x00, 0xf5, 0x21, 0x00


	//----- nvinfo : EIATTR_KPARAM_INFO
	.align		4
.L_76:
        /*0028*/ 	.byte	0x04, 0x17
        /*002a*/ 	.short	(.L_78 - .L_77)
.L_77:
        /*002c*/ 	.word	0x00000000
        /*0030*/ 	.short	0x0000
        /*0032*/ 	.short	0x0000
        /*0034*/ 	.byte	0x00, 0xf5, 0x21, 0x00


	//----- nvinfo : EIATTR_SPARSE_MMA_MASK
	.align		4
.L_78:
        /*0038*/ 	.byte	0x03, 0x50
        /*003a*/ 	.short	0x0000


	//----- nvinfo : EIATTR_MAXREG_COUNT
	.align		4
        /*003c*/ 	.byte	0x03, 0x1b
        /*003e*/ 	.short	0x00ff


	//----- nvinfo : EIATTR_NUM_BARRIERS
	.align		4
        /*0040*/ 	.byte	0x02, 0x4c
        /*0042*/ 	.byte	0x01
	.zero		1


	//----- nvinfo : EIATTR_MERCURY_ISA_VERSION
	.align		4
        /*0044*/ 	.byte	0x03, 0x5f
        /*0046*/ 	.short	0x0101


	//----- nvinfo : EIATTR_VRC_CTA_INIT_COUNT
	.align		4
        /*0048*/ 	.byte	0x02, 0x4a
	.zero		1
	.zero		1


	//----- nvinfo : EIATTR_EXIT_INSTR_OFFSETS
	.align		4
        /*004c*/ 	.byte	0x04, 0x1c
        /*004e*/ 	.short	(.L_80 - .L_79)


	//   ....[0]....
.L_79:
        /*0050*/ 	.word	0x00000200


	//   ....[1]....
        /*0054*/ 	.word	0x00000270


	//----- nvinfo : EIATTR_CBANK_PARAM_SIZE
	.align		4
.L_80:
        /*0058*/ 	.byte	0x03, 0x19
        /*005a*/ 	.short	0x0014


	//----- nvinfo : EIATTR_PARAM_CBANK
	.align		4
        /*005c*/ 	.byte	0x04, 0x0a
        /*005e*/ 	.short	(.L_82 - .L_81)
	.align		4
.L_81:
        /*0060*/ 	.word	index@(.nv.constant0._Z13reduce_sharedPiS_i)
        /*0064*/ 	.short	0x0380
        /*0066*/ 	.short	0x0014


	//----- nvinfo : EIATTR_SW_WAR
	.align		4
.L_82:
        /*0068*/ 	.byte	0x04, 0x36
        /*006a*/ 	.short	(.L_84 - .L_83)
.L_83:
        /*006c*/ 	.word	0x00000008
.L_84:


//--------------------- .nv.info._Z13reduce_atomicPiS_ii --------------------------
	.section	.nv.info._Z13reduce_atomicPiS_ii,"",@"SHT_CUDA_INFO"
	.sectionflags	@""
	.align	4


	//----- nvinfo : EIATTR_CUDA_API_VERSION
	.align		4
        /*0000*/ 	.byte	0x04, 0x37
        /*0002*/ 	.short	(.L_86 - .L_85)
.L_85:
        /*0004*/ 	.word	0x00000082


	//----- nvinfo : EIATTR_KPARAM_INFO
	.align		4
.L_86:
        /*0008*/ 	.byte	0x04, 0x17
        /*000a*/ 	.short	(.L_88 - .L_87)
.L_87:
        /*000c*/ 	.word	0x00000000
        /*0010*/ 	.short	0x0003
        /*0012*/ 	.short	0x0014
        /*0014*/ 	.byte	0x00, 0xf0, 0x11, 0x00


	//----- nvinfo : EIATTR_KPARAM_INFO
	.align		4
.L_88:
        /*0018*/ 	.byte	0x04, 0x17
        /*001a*/ 	.short	(.L_90 - .L_89)
.L_89:
        /*001c*/ 	.word	0x00000000
        /*0020*/ 	.short	0x0002
        /*0022*/ 	.short	0x0010
        /*0024*/ 	.byte	0x00, 0xf0, 0x11, 0x00


	//----- nvinfo : EIATTR_KPARAM_INFO
	.align		4
.L_90:
        /*0028*/ 	.byte	0x04, 0x17
        /*002a*/ 	.short	(.L_92 - .L_91)
.L_91:
        /*002c*/ 	.word	0x00000000
        /*0030*/ 	.short	0x0001
        /*0032*/ 	.short	0x0008
        /*0034*/ 	.byte	0x00, 0xf5, 0x21, 0x00


	//----- nvinfo : EIATTR_KPARAM_INFO
	.align		4
.L_92:
        /*0038*/ 	.byte	0x04, 0x17
        /*003a*/ 	.short	(.L_94 - .L_93)
.L_93:
        /*003c*/ 	.word	0x00000000
        /*0040*/ 	.short	0x0000
        /*0042*/ 	.short	0x0000
        /*0044*/ 	.byte	0x00, 0xf5, 0x21, 0x00


	//----- nvinfo : EIATTR_SPARSE_MMA_MASK
	.align		4
.L_94:
        /*0048*/ 	.byte	0x03, 0x50
        /*004a*/ 	.short	0x0000


	//----- nvinfo : EIATTR_MAXREG_COUNT
	.align		4
        /*004c*/ 	.byte	0x03, 0x1b
        /*004e*/ 	.short	0x00ff


	//----- nvinfo : EIATTR_NUM_BARRIERS
	.align		4
        /*0050*/ 	.byte	0x02, 0x4c
        /*0052*/ 	.byte	0x01
	.zero		1


	//----- nvinfo : EIATTR_MERCURY_ISA_VERSION
	.align		4
        /*0054*/ 	.byte	0x03, 0x5f
        /*0056*/ 	.short	0x0101


	//----- nvinfo : EIATTR_UNUSED_LOAD_BYTE_OFFSET
	.align		4
        /*0058*/ 	.byte	0x04, 0x44
        /*005a*/ 	.short	(.L_96 - .L_95)


	//   ....[0]....
.L_95:
        /*005c*/ 	.word	0x00000bc0
        /*0060*/ 	.word	0x0000fff0


	//----- nvinfo : EIATTR_VRC_CTA_INIT_COUNT
	.align		4
.L_96:
        /*0064*/ 	.byte	0x02, 0x4a
	.zero		1
	.zero		1


	//----- nvinfo : EIATTR_EXIT_INSTR_OFFSETS
	.align		4
        /*0068*/ 	.byte	0x04, 0x1c
        /*006a*/ 	.short	(.L_98 - .L_97)


	//   ....[0]....
.L_97:
        /*006c*/ 	.word	0x00000070


	//   ....[1]....
        /*0070*/ 	.word	0x00000af0


	//   ....[2]....
        /*0074*/ 	.word	0x00000fb0


	//----- nvinfo : EIATTR_CRS_STACK_SIZE
	.align		4
.L_98:
        /*0078*/ 	.byte	0x04, 0x1e
        /*007a*/ 	.short	(.L_100 - .L_99)
.L_99:
        /*007c*/ 	.word	0x00000000


	//----- nvinfo : EIATTR_CBANK_PARAM_SIZE
	.align		4
.L_100:
        /*0080*/ 	.byte	0x03, 0x19
        /*0082*/ 	.short	0x0018


	//----- nvinfo : EIATTR_PARAM_CBANK
	.align		4
        /*0084*/ 	.byte	0x04, 0x0a
        /*0086*/ 	.short	(.L_102 - .L_101)
	.align		4
.L_101:
        /*0088*/ 	.word	index@(.nv.constant0._Z13reduce_atomicPiS_ii)
        /*008c*/ 	.short	0x0380
        /*008e*/ 	.short	0x0018


	//----- nvinfo : EIATTR_SW_WAR
	.align		4
.L_102:
        /*0090*/ 	.byte	0x04, 0x36
        /*0092*/ 	.short	(.L_104 - .L_103)
.L_103:
        /*0094*/ 	.word	0x00000008
.L_104:


//--------------------- .nv.callgraph             --------------------------
	.section	.nv.callgraph,"",@"SHT_CUDA_CALLGRAPH"
	.align	4
	.sectionentsize	8
	.align		4
        /*0000*/ 	.word	0x00000000
	.align		4
        /*0004*/ 	.word	0xffffffff
	.align		4
        /*0008*/ 	.word	index@(_Z11min_shared2PiS_S_ii)
	.align		4
        /*000c*/ 	.word	index@(vprintf)
	.align		4
        /*0010*/ 	.word	index@(_Z10min_sharedPiS_i)
	.align		4
        /*0014*/ 	.word	index@(vprintf)
	.align		4
        /*0018*/ 	.word	0x00000000
	.align		4
        /*001c*/ 	.word	0xfffffffe
	.align		4
        /*0020*/ 	.word	0x00000000
	.align		4
        /*0024*/ 	.word	0xfffffffd
	.align		4
        /*0028*/ 	.word	0x00000000
	.align		4
        /*002c*/ 	.word	0xfffffffc


//--------------------- .nv.constant4             --------------------------
	.section	.nv.constant4,"a",@progbits
	.align	8
	.align		8
.nv.constant4:
        /*0000*/ 	.dword	vprintf
	.align		8
        /*0008*/ 	.dword	$str
	.align		8
        /*0010*/ 	.dword	$str$1
	.align		8
        /*0018*/ 	.dword	$str$2


//--------------------- .text._Z11min_shared2PiS_S_ii --------------------------
	.section	.text._Z11min_shared2PiS_S_ii,"ax",@progbits
	.align	128
        .global         _Z11min_shared2PiS_S_ii
        .type           _Z11min_shared2PiS_S_ii,@function
        .size           _Z11min_shared2PiS_S_ii,(.L_x_44 - _Z11min_shared2PiS_S_ii)
        .other          _Z11min_shared2PiS_S_ii,@"STO_CUDA_ENTRY STV_DEFAULT"
_Z11min_shared2PiS_S_ii:
.text._Z11min_shared2PiS_S_ii:
[----:B------:R-:W0:Y:S01]  /*0000*/  LDC R1, c[0x0][0x37c] ;  /* 0x0000df00ff017b82 */ /* 0x000e220000000800 */
[----:B------:R-:W1:Y:S01]  /*0010*/  S2R R17, SR_CTAID.X ;  /* 0x0000000000117919 */ /* 0x000e620000002500 */
[----:B------:R-:W2:Y:S01]  /*0020*/  LDCU UR9, c[0x0][0x2fc] ;  /* 0x00005f80ff0977ac */ /* 0x000ea20008000800 */
[----:B------:R-:W-:Y:S01]  /*0030*/  IMAD.MOV.U32 R7, RZ, RZ, 0x2710 ;  /* 0x00002710ff077424 */ /* 0x000fe200078e00ff */
[----:B------:R-:W3:Y:S01]  /*0040*/  S2R R0, SR_TID.X ;  /* 0x0000000000007919 */ /* 0x000ee20000002100 */
[----:B------:R-:W1:Y:S01]  /*0050*/  LDCU UR7, c[0x0][0x360] ;  /* 0x00006c00ff0777ac */ /* 0x000e620008000800 */
[----:B0-----:R-:W-:Y:S01]  /*0060*/  VIADD R1, R1, 0xffffffe8 ;  /* 0xffffffe801017836 */ /* 0x001fe20000000000 */
[----:B------:R-:W0:Y:S01]  /*0070*/  LDCU UR4, c[0x0][0x398] ;  /* 0x00007300ff0477ac */ /* 0x000e220008000800 */
[----:B------:R-:W4:Y:S01]  /*0080*/  LDCU.64 UR36, c[0x0][0x358] ;  /* 0x00006b00ff2477ac */ /* 0x000f220008000a00 */
[----:B-1----:R-:W-:-:S04]  /*0090*/  IMAD R3, R17, UR7, RZ ;  /* 0x0000000711037c24 */ /* 0x002fc8000f8e02ff */
[----:B---3--:R-:W-:-:S05]  /*00a0*/  IMAD.IADD R16, R3, 0x1, R0 ;  /* 0x0000000103107824 */ /* 0x008fca00078e0200 */
[----:B0-----:R-:W-:-:S13]  /*00b0*/  ISETP.GE.AND P0, PT, R16, UR4, PT ;  /* 0x0000000410007c0c */ /* 0x001fda000bf06270 */
[----:B------:R-:W0:Y:S02]  /*00c0*/  @!P0 LDC.64 R4, c[0x0][0x388] ;  /* 0x0000e200ff048b82 */ /* 0x000e240000000a00 */
[----:B0-----:R-:W-:-:S05]  /*00d0*/  @!P0 IMAD.WIDE R4, R16, 0x4, R4 ;  /* 0x0000000410048825 */ /* 0x001fca00078e0204 */
[----:B----4-:R-:W3:Y:S01]  /*00e0*/  @!P0 LDG.E R7, desc[UR36][R4.64] ;  /* 0x0000002404078981 */ /* 0x010ee2000c1e1900 */
[----:B------:R-:W0:Y:S01]  /*00f0*/  S2UR UR5, SR_CgaCtaId ;  /* 0x00000000000579c3 */ /* 0x000e220000008800 */
[----:B------:R-:W-:Y:S01]  /*0100*/  UMOV UR4, 0x400 ;  /* 0x0000040000047882 */ /* 0x000fe20000000000 */
[----:B------:R-:W1:Y:S01]  /*0110*/  LDCU UR8, c[0x0][0x2f8] ;  /* 0x00005f00ff0877ac */ /* 0x000e620008000800 */
[----:B------:R-:W-:Y:S01]  /*0120*/  LOP3.LUT P1, R6, R0, 0x1, RZ, 0xc0, !PT ;  /* 0x0000000100067812 */ /* 0x000fe2000782c0ff */
[----:B------:R-:W-:Y:S02]  /*0130*/  UISETP.GE.U32.AND UP1, UPT, UR7, 0x4, UPT ;  /* 0x000000040700788c */ /* 0x000fe4000bf26070 */
[----:B------:R-:W-:-:S06]  /*0140*/  UIADD3 UR6, UPT, UPT, UR7, -0x1, URZ ;  /* 0xffffffff07067890 */ /* 0x000fcc000fffe0ff */
[C---:B------:R-:W-:Y:S02]  /*0150*/  ISETP.GE.U32.AND P0, PT, R0.reuse, UR6, PT ;  /* 0x0000000600007c0c */ /* 0x040fe4000bf06070 */
[----:B------:R-:W-:Y:S02]  /*0160*/  ISETP.LT.U32.AND P1, PT, R0, UR6, !P1 ;  /* 0x0000000600007c0c */ /* 0x000fe4000cf21070 */
[----:B------:R-:W-:Y:S02]  /*0170*/  ISETP.EQ.U32.AND P0, PT, R6, 0x1, !P0 ;  /* 0x000000010600780c */ /* 0x000fe40004702070 */
[----:B-1----:R-:W-:Y:S01]  /*0180*/  IADD3 R23, P2, PT, R1, UR8, RZ ;  /* 0x0000000801177c10 */ /* 0x002fe2000ff5e0ff */
[----:B0-----:R-:W-:Y:S02]  /*0190*/  ULEA UR4, UR5, UR4, 0x18 ;  /* 0x0000000405047291 */ /* 0x001fe4000f8ec0ff */
[----:B------:R-:W-:-:S04]  /*01a0*/  ULOP3.LUT UR5, UR7, 0x3, URZ, 0xc0, !UPT ;  /* 0x0000000307057892 */ /* 0x000fc8000f8ec0ff */
[----:B------:R-:W-:Y:S01]  /*01b0*/  LEA R2, R0, UR4, 0x2 ;  /* 0x0000000400027c11 */ /* 0x000fe2000f8e10ff */
[----:B------:R-:W-:Y:S01]  /*01c0*/  UISETP.NE.AND UP0, UPT, UR5, URZ, UPT ;  /* 0x000000ff0500728c */ /* 0x000fe2000bf05270 */
[----:B------:R-:W-:-:S03]  /*01d0*/  UMOV UR4, URZ ;  /* 0x000000ff00047c82 */ /* 0x000fc60008000000 */
[----:B---3--:R0:W-:Y:S01]  /*01e0*/  STS [R2], R7 ;  /* 0x0000000702007388 */ /* 0x0081e20000000800 */
[----:B------:R-:W-:Y:S06]  /*01f0*/  BAR.SYNC.DEFER_BLOCKING 0x0 ;  /* 0x0000000000007b1d */ /* 0x000fec0000010000 */
[----:B--2---:R-:W-:Y:S05]  /*0200*/  BRA.U !UP1, `(.L_x_0) ;  /* 0x0000000109887547 */ /* 0x004fea000b800000 */
[----:B------:R-:W-:Y:S02]  /*0210*/  ULOP3.LUT UR6, UR7, 0xfffffffc, URZ, 0xc0, !UPT ;  /* 0xfffffffc07067892 */ /* 0x000fe4000f8ec0ff */
[----:B------:R-:W-:Y:S02]  /*0220*/  ULOP3.LUT UR4, UR7, 0x7fc, URZ, 0xc0, !UPT ;  /* 0x000007fc07047892 */ /* 0x000fe4000f8ec0ff */
[----:B------:R-:W-:-:S12]  /*0230*/  UIADD3 UR6, UPT, UPT, -UR6, URZ, URZ ;  /* 0x000000ff06067290 */ /* 0x000fd8000fffe1ff */
.L_x_1:
[----:B------:R-:W-:Y:S01]  /*0240*/  @P1 LDS R4, [R2] ;  /* 0x0000000002041984 */ /* 0x000fe20000000800 */
[----:B------:R-:W-:-:S03]  /*0250*/  UIADD3 UR6, UPT, UPT, UR6, 0x4, URZ ;  /* 0x0000000406067890 */ /* 0x000fc6000fffe0ff */
[----:B------:R-:W0:Y:S01]  /*0260*/  @P1 LDS R5, [R2+0x4] ;  /* 0x0000040002051984 */ /* 0x000e220000000800 */
[----:B------:R-:W-:Y:S01]  /*0270*/  UISETP.NE.AND UP1, UPT, UR6, URZ, UPT ;  /* 0x000000ff0600728c */ /* 0x000fe2000bf25270 */
[CC--:B0-----:R-:W-:Y:S02]  /*0280*/  @P1 VIMNMX R7, PT, PT, R4.reuse, R5.reuse, PT ;  /* 0x0000000504071248 */ /* 0x0c1fe40003fe0100 */
[----:B------:R-:W-:-:S03]  /*0290*/  @P1 VIMNMX R5, PT, PT, R4, R5, !PT ;  /* 0x0000000504051248 */ /* 0x000fc60007fe0100 */
[----:B------:R-:W-:Y:S04]  /*02a0*/  @P1 STS [R2], R7 ;  /* 0x0000000702001388 */ /* 0x000fe80000000800 */
[----:B------:R-:W-:Y:S01]  /*02b0*/  @P1 STS [R2+0x4], R5 ;  /* 0x0000040502001388 */ /* 0x000fe20000000800 */
[----:B------:R-:W-:Y:S06]  /*02c0*/  BAR.SYNC.DEFER_BLOCKING 0x0 ;  /* 0x0000000000007b1d */ /* 0x000fec0000010000 */
[----:B------:R-:W-:Y:S04]  /*02d0*/  @P0 LDS R4, [R2] ;  /* 0x0000000002040984 */ /* 0x000fe80000000800 */
[----:B-1----:R-:W0:Y:S02]  /*02e0*/  @P0 LDS R9, [R2+0x4] ;  /* 0x0000040002090984 */ /* 0x002e240000000800 */
[----:B0-----:R-:W-:-:S02]  /*02f0*/  @P0 VIMNMX R11, PT, PT, R4, R9, PT ;  /* 0x00000009040b0248 */ /* 0x001fc40003fe0100 */
[----:B------:R-:W-:-:S03]  /*0300*/  @P0 VIMNMX R9, PT, PT, R4, R9, !PT ;  /* 0x0000000904090248 */ /* 0x000fc60007fe0100 */
[----:B------:R-:W-:Y:S04]  /*0310*/  @P0 STS [R2], R11 ;  /* 0x0000000b02000388 */ /* 0x000fe80000000800 */
[----:B------:R-:W-:Y:S01]  /*0320*/  @P0 STS [R2+0x4], R9 ;  /* 0x0000040902000388 */ /* 0x000fe20000000800 */
[----:B------:R-:W-:Y:S06]  /*0330*/  BAR.SYNC.DEFER_BLOCKING 0x0 ;  /* 0x0000000000007b1d */ /* 0x000fec0000010000 */
[----:B------:R-:W-:Y:S04]  /*0340*/  @P1 LDS R4, [R2] ;  /* 0x0000000002041984 */ /* 0x000fe80000000800 */
[----:B------:R-:W0:Y:S02]  /*0350*/  @P1 LDS R7, [R2+0x4] ;  /* 0x0000040002071984 */ /* 0x000e240000000800 */
        /* <DEDUP_REMOVED lines=9> */
[----:B------:R1:W-:Y:S04]  /*03f0*/  @P0 STS [R2], R9 ;  /* 0x0000000902000388 */ /* 0x0003e80000000800 */
[----:B------:R1:W-:Y:S01]  /*0400*/  @P0 STS [R2+0x4], R11 ;  /* 0x0000040b02000388 */ /* 0x0003e20000000800 */
[----:B------:R-:W-:Y:S06]  /*0410*/  BAR.SYNC.DEFER_BLOCKING 0x0 ;  /* 0x0000000000007b1d */ /* 0x000fec0000010000 */
[----:B------:R-:W-:Y:S05]  /*0420*/  BRA.U UP1, `(.L_x_1) ;  /* 0xfffffffd01847547 */ /* 0x000fea000b83ffff */
.L_x_0:
[----:B------:R-:W-:Y:S01]  /*0430*/  IMAD.X R22, RZ, RZ, UR9, P2 ;  /* 0x00000009ff167e24 */ /* 0x000fe200090e06ff */
[----:B------:R-:W-:Y:S06]  /*0440*/  BRA.U !UP0, `(.L_x_2) ;  /* 0x0000000108647547 */ /* 0x000fec000b800000 */
[----:B------:R-:W-:-:S12]  /*0450*/  UIADD3 UR5, UPT, UPT, -UR5, URZ, URZ ;  /* 0x000000ff05057290 */ /* 0x000fd8000fffe1ff */
.L_x_6:
[----:B------:R-:W-:Y:S01]  /*0460*/  ULOP3.LUT UR6, UR4, 0x1, URZ, 0xc0, !UPT ;  /* 0x0000000104067892 */ /* 0x000fe2000f8ec0ff */
[----:B------:R-:W-:Y:S01]  /*0470*/  BSSY.RECONVERGENT B0, `(.L_x_3) ;  /* 0x0000013000007945 */ /* 0x000fe20003800200 */
[----:B------:R-:W-:Y:S02]  /*0480*/  UIADD3 UR5, UPT, UPT, UR5, 0x1, URZ ;  /* 0x0000000105057890 */ /* 0x000fe4000fffe0ff */
[----:B------:R-:W-:Y:S02]  /*0490*/  UISETP.NE.U32.AND UP0, UPT, UR6, 0x1, UPT ;  /* 0x000000010600788c */ /* 0x000fe4000bf05070 */
[----:B------:R-:W-:-:S07]  /*04a0*/  UISETP.NE.AND UP1, UPT, UR5, URZ, UPT ;  /* 0x000000ff0500728c */ /* 0x000fce000bf25270 */
[----:B0-2---:R-:W-:Y:S05]  /*04b0*/  BRA.U UP0, `(.L_x_4) ;  /* 0x0000000100207547 */ /* 0x005fea000b800000 */
[----:B------:R-:W-:Y:S05]  /*04c0*/  @!P0 BRA `(.L_x_5) ;  /* 0x0000000000348947 */ /* 0x000fea0003800000 */
[----:B------:R-:W-:Y:S04]  /*04d0*/  LDS R4, [R2] ;  /* 0x0000000002047984 */ /* 0x000fe80000000800 */
[----:B------:R-:W0:Y:S02]  /*04e0*/  LDS R5, [R2+0x4] ;  /* 0x0000040002057984 */ /* 0x000e240000000800 */
[CC--:B0-----:R-:W-:Y:S02]  /*04f0*/  VIMNMX R7, PT, PT, R4.reuse, R5.reuse, PT ;  /* 0x0000000504077248 */ /* 0x0c1fe40003fe0100 */
[----:B------:R-:W-:-:S03]  /*0500*/  VIMNMX R5, PT, PT, R4, R5, !PT ;  /* 0x0000000504057248 */ /* 0x000fc60007fe0100 */
[----:B------:R2:W-:Y:S04]  /*0510*/  STS [R2], R7 ;  /* 0x0000000702007388 */ /* 0x0005e80000000800 */
[----:B------:R2:W-:Y:S01]  /*0520*/  STS [R2+0x4], R5 ;  /* 0x0000040502007388 */ /* 0x0005e20000000800 */
[----:B------:R-:W-:Y:S05]  /*0530*/  BRA `(.L_x_5) ;  /* 0x0000000000187947 */ /* 0x000fea0003800000 */
.L_x_4:
[----:B------:R-:W-:Y:S04]  /*0540*/  @P1 LDS R4, [R2] ;  /* 0x0000000002041984 */ /* 0x000fe80000000800 */
[----:B0-----:R-:W0:Y:S02]  /*0550*/  @P1 LDS R7, [R2+0x4] ;  /* 0x0000040002071984 */ /* 0x001e240000000800 */
[CC--:B0-----:R-:W-:Y:S02]  /*0560*/  @P1 VIMNMX R5, PT, PT, R4.reuse, R7.reuse, PT ;  /* 0x0000000704051248 */ /* 0x0c1fe40003fe0100 */
[----:B------:R-:W-:-:S03]  /*0570*/  @P1 VIMNMX R7, PT, PT, R4, R7, !PT ;  /* 0x0000000704071248 */ /* 0x000fc60007fe0100 */
[----:B------:R0:W-:Y:S04]  /*0580*/  @P1 STS [R2], R5 ;  /* 0x0000000502001388 */ /* 0x0001e80000000800 */
[----:B------:R0:W-:Y:S02]  /*0590*/  @P1 STS [R2+0x4], R7 ;  /* 0x0000040702001388 */ /* 0x0001e40000000800 */
.L_x_5:
[----:B------:R-:W-:Y:S05]  /*05a0*/  BSYNC.RECONVERGENT B0 ;  /* 0x0000000000007941 */ /* 0x000fea0003800200 */
.L_x_3:
[----:B------:R-:W-:Y:S01]  /*05b0*/  BAR.SYNC.DEFER_BLOCKING 0x0 ;  /* 0x0000000000007b1d */ /* 0x000fe20000010000 */
[----:B------:R-:W-:-:S05]  /*05c0*/  UIADD3 UR4, UPT, UPT, UR4, 0x1, URZ ;  /* 0x0000000104047890 */ /* 0x000fca000fffe0ff */
[----:B------:R-:W-:Y:S07]  /*05d0*/  BRA.U UP1, `(.L_x_6) ;  /* 0xfffffffd01a07547 */ /* 0x000fee000b83ffff */
.L_x_2:
[----:B------:R-:W-:Y:S01]  /*05e0*/  BAR.SYNC.DEFER_BLOCKING 0x0 ;  /* 0x0000000000007b1d */ /* 0x000fe20000010000 */
[----:B------:R-:W-:-:S13]  /*05f0*/  ISETP.NE.AND P0, PT, R0, RZ, PT ;  /* 0x000000ff0000720c */ /* 0x000fda0003f05270 */
[----:B------:R-:W-:Y:S05]  /*0600*/  @P0 BRA `(.L_x_7) ;  /* 0x0000000000800947 */ /* 0x000fea0003800000 */
[----:B------:R-:W3:Y:S01]  /*0610*/  S2UR UR5, SR_CgaCtaId ;  /* 0x00000000000579c3 */ /* 0x000ee20000008800 */
[----:B------:R-:W-:Y:S01]  /*0620*/  UMOV UR4, 0x400 ;  /* 0x0000040000047882 */ /* 0x000fe20000000000 */
[----:B------:R-:W-:Y:S01]  /*0630*/  MOV R0, 0x0 ;  /* 0x0000000000007802 */ /* 0x000fe20000000f00 */
[----:B------:R-:W-:Y:S02]  /*0640*/  IMAD.MOV.U32 R6, RZ, RZ, R23 ;  /* 0x000000ffff067224 */ /* 0x000fe400078e0017 */
[----:B0-2---:R-:W-:-:S03]  /*0650*/  IMAD.MOV.U32 R7, RZ, RZ, R22 ;  /* 0x000000ffff077224 */ /* 0x005fc600078e0016 */
[----:B------:R0:W2:Y:S01]  /*0660*/  LDC.64 R12, c[0x4][R0] ;  /* 0x01000000000c7b82 */ /* 0x0000a20000000a00 */
[----:B---3--:R-:W-:-:S09]  /*0670*/  ULEA UR4, UR5, UR4, 0x18 ;  /* 0x0000000405047291 */ /* 0x008fd2000f8ec0ff */
[----:B-1----:R-:W1:Y:S04]  /*0680*/  LDS.128 R8, [UR4] ;  /* 0x00000004ff087984 */ /* 0x002e680008000c00 */
[----:B------:R-:W3:Y:S01]  /*0690*/  LDS R2, [UR4+0x10] ;  /* 0x00001004ff027984 */ /* 0x000ee20008000800 */
[----:B------:R-:W4:Y:S02]  /*06a0*/  LDCU.64 UR4, c[0x4][0x10] ;  /* 0x01000200ff0477ac */ /* 0x000f240008000a00 */
[----:B----4-:R-:W-:Y:S02]  /*06b0*/  IMAD.U32 R4, RZ, RZ, UR4 ;  /* 0x00000004ff047e24 */ /* 0x010fe4000f8e00ff */
[----:B------:R-:W-:Y:S01]  /*06c0*/  IMAD.U32 R5, RZ, RZ, UR5 ;  /* 0x00000005ff057e24 */ /* 0x000fe2000f8e00ff */
[----:B-1----:R0:W-:Y:S04]  /*06d0*/  STL.64 [R1], R8 ;  /* 0x0000000801007387 */ /* 0x0021e80000100a00 */
[----:B------:R0:W-:Y:S04]  /*06e0*/  STL.64 [R1+0x8], R10 ;  /* 0x0000080a01007387 */ /* 0x0001e80000100a00 */
[----:B--23--:R0:W-:Y:S02]  /*06f0*/  STL.64 [R1+0x10], R2 ;  /* 0x0000100201007387 */ /* 0x00c1e40000100a00 */
[----:B------:R-:W-:-:S07]  /*0700*/  LEPC R20, `(.L_x_8) ;  /* 0x000000001014794e */ /* 0x000fce0000000000 */
[----:B0-----:R-:W-:Y:S05]  /*0710*/  CALL.ABS.NOINC R12 ;  /* 0x000000000c007343 */ /* 0x001fea0003c00000 */
.L_x_8:
[----:B------:R-:W-:-:S05]  /*0720*/  IMAD R17, R17, 0x5, RZ ;  /* 0x0000000511117824 */ /* 0x000fca00078e02ff */
[----:B------:R-:W-:-:S13]  /*0730*/  ISETP.GT.U32.AND P0, PT, R17, -0x6, PT ;  /* 0xfffffffa1100780c */ /* 0x000fda0003f04070 */
[----:B------:R-:W-:Y:S05]  /*0740*/  @P0 BRA `(.L_x_7) ;  /* 0x0000000000300947 */ /* 0x000fea0003800000 */
[----:B------:R-:W0:Y:S01]  /*0750*/  S2UR UR5, SR_CgaCtaId ;  /* 0x00000000000579c3 */ /* 0x000e220000008800 */
[----:B------:R-:W-:-:S07]  /*0760*/  UMOV UR4, 0x400 ;  /* 0x0000040000047882 */ /* 0x000fce0000000000 */
[----:B------:R-:W1:Y:S01]  /*0770*/  LDC.64 R2, c[0x0][0x390] ;  /* 0x0000e400ff027b82 */ /* 0x000e620000000a00 */
[----:B0-----:R-:W-:Y:S01]  /*0780*/  ULEA UR4, UR5, UR4, 0x18 ;  /* 0x0000000405047291 */ /* 0x001fe2000f8ec0ff */
[----:B-1----:R-:W-:-:S08]  /*0790*/  IMAD.WIDE R2, R17, 0x4, R2 ;  /* 0x0000000411027825 */ /* 0x002fd000078e0202 */
[----:B------:R-:W0:Y:S04]  /*07a0*/  LDS.128 R4, [UR4] ;  /* 0x00000004ff047984 */ /* 0x000e280008000c00 */
[----:B------:R-:W1:Y:S04]  /*07b0*/  LDS R9, [UR4+0x10] ;  /* 0x00001004ff097984 */ /* 0x000e680008000800 */
[----:B0-----:R3:W-:Y:S04]  /*07c0*/  STG.E desc[UR36][R2.64], R4 ;  /* 0x0000000402007986 */ /* 0x0017e8000c101924 */
[----:B------:R3:W-:Y:S04]  /*07d0*/  STG.E desc[UR36][R2.64+0x4], R5 ;  /* 0x0000040502007986 */ /* 0x0007e8000c101924 */
[----:B------:R3:W-:Y:S04]  /*07e0*/  STG.E desc[UR36][R2.64+0x8], R6 ;  /* 0x0000080602007986 */ /* 0x0007e8000c101924 */
[----:B------:R3:W-:Y:S04]  /*07f0*/  STG.E desc[UR36][R2.64+0xc], R7 ;  /* 0x00000c0702007986 */ /* 0x0007e8000c101924 */
[----:B-1----:R3:W-:Y:S02]  /*0800*/  STG.E desc[UR36][R2.64+0x10], R9 ;  /* 0x0000100902007986 */ /* 0x0027e4000c101924 */
.L_x_7:
[----:B------:R-:W-:Y:S05]  /*0810*/  WARPSYNC.ALL ;  /* 0x0000000000007948 */ /* 0x000fea0003800000 */
[----:B------:R-:W4:Y:S08]  /*0820*/  LDC R0, c[0x0][0x39c] ;  /* 0x0000e700ff007b82 */ /* 0x000f300000000800 */
[----:B------:R-:W-:Y:S01]  /*0830*/  BAR.SYNC.DEFER_BLOCKING 0x0 ;  /* 0x0000000000007b1d */ /* 0x000fe20000010000 */
[----:B----4-:R-:W-:-:S04]  /*0840*/  ISETP.GE.AND P0, PT, R0, 0x1, PT ;  /* 0x000000010000780c */ /* 0x010fc80003f06270 */
[----:B------:R-:W-:-:S13]  /*0850*/  ISETP.NE.OR P0, PT, R16, RZ, !P0 ;  /* 0x000000ff1000720c */ /* 0x000fda0004705670 */
[----:B------:R-:W-:Y:S05]  /*0860*/  @P0 EXIT ;  /* 0x000000000000094d */ /* 0x000fea0003800000 */
[----:B------:R-:W-:Y:S02]  /*0870*/  IMAD R0, R0, 0x5, RZ ;  /* 0x0000000500007824 */ /* 0x000fe400078e02ff */
[----:B------:R-:W-:-:S03]  /*0880*/  IMAD.MOV.U32 R25, RZ, RZ, RZ ;  /* 0x000000ffff197224 */ /* 0x000fc600078e00ff */
[C---:B------:R-:W-:Y:S02]  /*0890*/  ISETP.GE.AND P0, PT, R0.reuse, 0x4, PT ;  /* 0x000000040000780c */ /* 0x040fe40003f06270 */
[----:B------:R-:W-:-:S04]  /*08a0*/  VIMNMX R0, PT, PT, R0, 0x1, !PT ;  /* 0x0000000100007848 */ /* 0x000fc80007fe0100 */
[----:B------:R-:W-:-:S07]  /*08b0*/  LOP3.LUT R24, R0, 0x3, RZ, 0xc0, !PT ;  /* 0x0000000300187812 */ /* 0x000fce00078ec0ff */
[----:B------:R-:W-:Y:S05]  /*08c0*/  @!P0 BRA `(.L_x_9) ;  /* 0x0000000000e48947 */ /* 0x000fea0003800000 */
[----:B------:R-:W4:Y:S01]  /*08d0*/  LDCU.64 UR4, c[0x0][0x390] ;  /* 0x00007200ff0477ac */ /* 0x000f220008000a00 */
[----:B------:R-:W-:Y:S01]  /*08e0*/  LOP3.LUT R25, R0, 0x7ffffffc, RZ, 0xc0, !PT ;  /* 0x7ffffffc00197812 */ /* 0x000fe200078ec0ff */
[----:B------:R-:W-:Y:S04]  /*08f0*/  BSSY.RECONVERGENT B6, `(.L_x_9) ;  /* 0x0000036000067945 */ /* 0x000fe80003800200 */
[----:B------:R-:W-:Y:S01]  /*0900*/  IMAD.MOV R19, RZ, RZ, -R25 ;  /* 0x000000ffff137224 */ /* 0x000fe200078e0a19 */
[----:B----4-:R-:W-:-:S04]  /*0910*/  UIADD3 UR4, UP0, UPT, UR4, 0x8, URZ ;  /* 0x0000000804047890 */ /* 0x010fc8000ff1e0ff */
[----:B------:R-:W-:Y:S02]  /*0920*/  UIADD3.X UR5, UPT, UPT, URZ, UR5, URZ, UP0, !UPT ;  /* 0x00000005ff057290 */ /* 0x000fe400087fe4ff */
[----:B------:R-:W-:-:S04]  /*0930*/  IMAD.U32 R16, RZ, RZ, UR4 ;  /* 0x00000004ff107e24 */ /* 0x000fc8000f8e00ff */
[----:B------:R-:W-:-:S07]  /*0940*/  IMAD.U32 R17, RZ, RZ, UR5 ;  /* 0x00000005ff117e24 */ /* 0x000fce000f8e00ff */
.L_x_14:
[----:B------:R-:W4:Y:S01]  /*0950*/  LDG.E R0, desc[UR36][R16.64+-0x8] ;  /* 0xfffff82410007981 */ /* 0x000f22000c1e1900 */
[----:B------:R-:W-:Y:S01]  /*0960*/  MOV R18, 0x0 ;  /* 0x0000000000127802 */ /* 0x000fe20000000f00 */
[----:B------:R-:W5:Y:S01]  /*0970*/  LDCU.64 UR4, c[0x4][0x18] ;  /* 0x01000300ff0477ac */ /* 0x000f620008000a00 */
[----:B------:R-:W-:Y:S02]  /*0980*/  VIADD R19, R19, 0x4 ;  /* 0x0000000413137836 */ /* 0x000fe40000000000 */
[----:B0123--:R0:W1:Y:S01]  /*0990*/  LDC.64 R2, c[0x4][R18] ;  /* 0x0100000012027b82 */ /* 0x00f0620000000a00 */
[----:B------:R-:W-:Y:S02]  /*09a0*/  IMAD.MOV.U32 R6, RZ, RZ, R23 ;  /* 0x000000ffff067224 */ /* 0x000fe400078e0017 */
[----:B------:R-:W-:Y:S01]  /*09b0*/  ISETP.NE.AND P0, PT, R19, RZ, PT ;  /* 0x000000ff1300720c */ /* 0x000fe20003f05270 */
[----:B------:R-:W-:-:S03]  /*09c0*/  IMAD.MOV.U32 R7, RZ, RZ, R22 ;  /* 0x000000ffff077224 */ /* 0x000fc600078e0016 */
[----:B------:R-:W-:Y:S01]  /*09d0*/  P2R R26, PR, RZ, 0x1 ;  /* 0x00000001ff1a7803 */ /* 0x000fe20000000000 */
[----:B-----5:R-:W-:Y:S02]  /*09e0*/  IMAD.U32 R4, RZ, RZ, UR4 ;  /* 0x00000004ff047e24 */ /* 0x020fe4000f8e00ff */
[----:B------:R-:W-:Y:S01]  /*09f0*/  IMAD.U32 R5, RZ, RZ, UR5 ;  /* 0x00000005ff057e24 */ /* 0x000fe2000f8e00ff */
[----:B-1--4-:R0:W-:Y:S06]  /*0a00*/  STL [R1], R0 ;  /* 0x0000000001007387 */ /* 0x0121ec0000100800 */
[----:B------:R-:W-:-:S07]  /*0a10*/  LEPC R20, `(.L_x_10) ;  /* 0x000000001014794e */ /* 0x000fce0000000000 */
[----:B0-----:R-:W-:Y:S05]  /*0a20*/  CALL.ABS.NOINC R2 ;  /* 0x0000000002007343 */ /* 0x001fea0003c00000 */
.L_x_10:
[----:B------:R-:W2:Y:S01]  /*0a30*/  LDG.E R0, desc[UR36][R16.64+-0x4] ;  /* 0xfffffc2410007981 */ /* 0x000ea2000c1e1900 */
[----:B------:R0:W1:Y:S01]  /*0a40*/  LDC.64 R2, c[0x4][R18] ;  /* 0x0100000012027b82 */ /* 0x0000620000000a00 */
[----:B------:R-:W3:Y:S01]  /*0a50*/  LDCU.64 UR4, c[0x4][0x18] ;  /* 0x01000300ff0477ac */ /* 0x000ee20008000a00 */
[----:B------:R-:W-:Y:S02]  /*0a60*/  IMAD.MOV.U32 R6, RZ, RZ, R23 ;  /* 0x000000ffff067224 */ /* 0x000fe400078e0017 */
[----:B------:R-:W-:Y:S02]  /*0a70*/  IMAD.MOV.U32 R7, RZ, RZ, R22 ;  /* 0x000000ffff077224 */ /* 0x000fe400078e0016 */
[----:B---3--:R-:W-:Y:S02]  /*0a80*/  IMAD.U32 R4, RZ, RZ, UR4 ;  /* 0x00000004ff047e24 */ /* 0x008fe4000f8e00ff */
[----:B------:R-:W-:Y:S01]  /*0a90*/  IMAD.U32 R5, RZ, RZ, UR5 ;  /* 0x00000005ff057e24 */ /* 0x000fe2000f8e00ff */
[----:B-12---:R0:W-:Y:S06]  /*0aa0*/  STL [R1], R0 ;  /* 0x0000000001007387 */ /* 0x0061ec0000100800 */
[----:B------:R-:W-:-:S07]  /*0ab0*/  LEPC R20, `(.L_x_11) ;  /* 0x000000001014794e */ /* 0x000fce0000000000 */
[----:B0-----:R-:W-:Y:S05]  /*0ac0*/  CALL.ABS.NOINC R2 ;  /* 0x0000000002007343 */ /* 0x001fea0003c00000 */
.L_x_11:
        /* <DEDUP_REMOVED lines=10> */
.L_x_12:
        /* <DEDUP_REMOVED lines=10> */
.L_x_13:
[----:B------:R-:W-:Y:S02]  /*0c10*/  ISETP.NE.AND P6, PT, R26, RZ, PT ;  /* 0x000000ff1a00720c */ /* 0x000fe40003fc5270 */
[----:B------:R-:W-:-:S05]  /*0c20*/  IADD3 R16, P0, PT, R16, 0x10, RZ ;  /* 0x0000001010107810 */ /* 0x000fca0007f1e0ff */
[----:B------:R-:W-:-:S06]  /*0c30*/  IMAD.X R17, RZ, RZ, R17, P0 ;  /* 0x000000ffff117224 */ /* 0x000fcc00000e0611 */
[----:B------:R-:W-:Y:S05]  /*0c40*/  @P6 BRA `(.L_x_14) ;  /* 0xfffffffc00406947 */ /* 0x000fea000383ffff */
[----:B------:R-:W-:Y:S05]  /*0c50*/  BSYNC.RECONVERGENT B6 ;  /* 0x0000000000067941 */ /* 0x000fea0003800200 */
.L_x_9:
[----:B------:R-:W-:-:S13]  /*0c60*/  ISETP.NE.AND P0, PT, R24, RZ, PT ;  /* 0x000000ff1800720c */ /* 0x000fda0003f05270 */
[----:B------:R-:W-:Y:S05]  /*0c70*/  @!P0 EXIT ;  /* 0x000000000000894d */ /* 0x000fea0003800000 */
[----:B------:R-:W4:Y:S01]  /*0c80*/  LDC.64 R16, c[0x0][0x390] ;  /* 0x0000e400ff107b82 */ /* 0x000f220000000a00 */
[----:B------:R-:W-:Y:S02]  /*0c90*/  IMAD.MOV R24, RZ, RZ, -R24 ;  /* 0x000000ffff187224 */ /* 0x000fe400078e0a18 */
[----:B----4-:R-:W-:-:S07]  /*0ca0*/  IMAD.WIDE.U32 R16, R25, 0x4, R16 ;  /* 0x0000000419107825 */ /* 0x010fce00078e0010 */
.L_x_16:
[----:B------:R-:W-:Y:S02]  /*0cb0*/  IMAD.MOV.U32 R8, RZ, RZ, R16 ;  /* 0x000000ffff087224 */ /* 0x000fe400078e0010 */
[----:B-1-3--:R-:W-:Y:S01]  /*0cc0*/  IMAD.MOV.U32 R9, RZ, RZ, R17 ;  /* 0x000000ffff097224 */ /* 0x00afe200078e0011 */
[----:B0-2---:R-:W-:Y:S01]  /*0cd0*/  MOV R2, 0x0 ;  /* 0x0000000000027802 */ /* 0x005fe20000000f00 */
[----:B------:R-:W0:Y:S03]  /*0ce0*/  LDCU.64 UR4, c[0x4][0x18] ;  /* 0x01000300ff0477ac */ /* 0x000e260008000a00 */
[----:B------:R-:W2:Y:S01]  /*0cf0*/  LDG.E R0, desc[UR36][R8.64] ;  /* 0x0000002408007981 */ /* 0x000ea2000c1e1900 */
[----:B------:R-:W-:Y:S01]  /*0d00*/  VIADD R24, R24, 0x1 ;  /* 0x0000000118187836 */ /* 0x000fe20000000000 */
[----:B------:R-:W1:Y:S01]  /*0d10*/  LDC.64 R2, c[0x4][R2] ;  /* 0x0100000002027b82 */ /* 0x000e620000000a00 */
[----:B------:R-:W-:-:S02]  /*0d20*/  IMAD.MOV.U32 R6, RZ, RZ, R23 ;  /* 0x000000ffff067224 */ /* 0x000fc400078e0017 */
[----:B------:R-:W-:Y:S01]  /*0d30*/  IMAD.MOV.U32 R7, RZ, RZ, R22 ;  /* 0x000000ffff077224 */ /* 0x000fe200078e0016 */
[----:B------:R-:W-:-:S04]  /*0d40*/  ISETP.NE.AND P0, PT, R24, RZ, PT ;  /* 0x000000ff1800720c */ /* 0x000fc80003f05270 */
[----:B------:R-:W-:Y:S01]  /*0d50*/  P2R R18, PR, RZ, 0x1 ;  /* 0x00000001ff127803 */ /* 0x000fe20000000000 */
[----:B0-----:R-:W-:Y:S02]  /*0d60*/  IMAD.U32 R4, RZ, RZ, UR4 ;  /* 0x00000004ff047e24 */ /* 0x001fe4000f8e00ff */
[----:B------:R-:W-:Y:S01]  /*0d70*/  IMAD.U32 R5, RZ, RZ, UR5 ;  /* 0x00000005ff057e24 */ /* 0x000fe2000f8e00ff */
[----:B-12---:R0:W-:Y:S06]  /*0d80*/  STL [R1], R0 ;  /* 0x0000000001007387 */ /* 0x0061ec0000100800 */
[----:B------:R-:W-:-:S07]  /*0d90*/  LEPC R20, `(.L_x_15) ;  /* 0x000000001014794e */ /* 0x000fce0000000000 */
[----:B0-----:R-:W-:Y:S05]  /*0da0*/  CALL.ABS.NOINC R2 ;  /* 0x0000000002007343 */ /* 0x001fea0003c00000 */
.L_x_15:
[----:B------:R-:W-:Y:S02]  /*0db0*/  ISETP.NE.AND P6, PT, R18, RZ, PT ;  /* 0x000000ff1200720c */ /* 0x000fe40003fc5270 */
[----:B------:R-:W-:-:S05]  /*0dc0*/  IADD3 R16, P0, PT, R16, 0x4, RZ ;  /* 0x0000000410107810 */ /* 0x000fca0007f1e0ff */
[----:B------:R-:W-:-:S06]  /*0dd0*/  IMAD.X R17, RZ, RZ, R17, P0 ;  /* 0x000000ffff117224 */ /* 0x000fcc00000e0611 */
[----:B------:R-:W-:Y:S05]  /*0de0*/  @P6 BRA `(.L_x_16) ;  /* 0xfffffffc00b06947 */ /* 0x000fea000383ffff */
[----:B------:R-:W-:Y:S05]  /*0df0*/  EXIT ;  /* 0x000000000000794d */ /* 0x000fea0003800000 */
.L_x_17:
[----:B------:R-:W-:-:S00]  /*0e00*/  BRA `(.L_x_17) ;  /* 0xfffffffc00fc7947 */ /* 0x000fc0000383ffff */
[----:B------:R-:W-:-:S00]  /*0e10*/  NOP ;  /* 0x0000000000007918 */ /* 0x000fc00000000000 */
        /* <DEDUP_REMOVED lines=14> */
.L_x_44:


//--------------------- .text._Z10min_sharedPiS_i --------------------------
	.section	.text._Z10min_sharedPiS_i,"ax",@progbits
	.align	128
        .global         _Z10min_sharedPiS_i
        .type           _Z10min_sharedPiS_i,@function
        .size           _Z10min_sharedPiS_i,(.L_x_45 - _Z10min_sharedPiS_i)
        .other          _Z10min_sharedPiS_i,@"STO_CUDA_ENTRY STV_DEFAULT"
_Z10min_sharedPiS_i:
.text._Z10min_sharedPiS_i:
[----:B------:R-:W0:Y:S01]  /*0000*/  LDC R1, c[0x0][0x37c] ;  /* 0x0000df00ff017b82 */ /* 0x000e220000000800 */
[----:B------:R-:W1:Y:S01]  /*0010*/  S2R R9, SR_TID.X ;  /* 0x0000000000097919 */ /* 0x000e620000002100 */
[----:B------:R-:W2:Y:S06]  /*0020*/  LDCU UR7, c[0x0][0x2fc] ;  /* 0x00005f80ff0777ac */ /* 0x000eac0008000800 */
[----:B------:R-:W1:Y:S01]  /*0030*/  S2UR UR4, SR_CTAID.X ;  /* 0x00000000000479c3 */ /* 0x000e620000002500 */
[----:B------:R-:W-:Y:S01]  /*0040*/  IMAD.MOV.U32 R4, RZ, RZ, 0x2710 ;  /* 0x00002710ff047424 */ /* 0x000fe200078e00ff */
[----:B------:R-:W3:Y:S01]  /*0050*/  LDCU UR5, c[0x0][0x390] ;  /* 0x00007200ff0577ac */ /* 0x000ee20008000800 */
[----:B0-----:R-:W-:Y:S01]  /*0060*/  VIADD R1, R1, 0xffffffe8 ;  /* 0xffffffe801017836 */ /* 0x001fe20000000000 */
[----:B------:R-:W0:Y:S04]  /*0070*/  LDCU.64 UR36, c[0x0][0x358] ;  /* 0x00006b00ff2477ac */ /* 0x000e280008000a00 */
[----:B------:R-:W1:Y:S02]  /*0080*/  LDC R0, c[0x0][0x360] ;  /* 0x0000d800ff007b82 */ /* 0x000e640000000800 */
[----:B-1----:R-:W-:-:S05]  /*0090*/  IMAD R5, R0, UR4, R9 ;  /* 0x0000000400057c24 */ /* 0x002fca000f8e0209 */
[----:B---3--:R-:W-:-:S13]  /*00a0*/  ISETP.GE.AND P0, PT, R5, UR5, PT ;  /* 0x0000000505007c0c */ /* 0x008fda000bf06270 */
[----:B------:R-:W1:Y:S02]  /*00b0*/  @!P0 LDC.64 R2, c[0x0][0x388] ;  /* 0x0000e200ff028b82 */ /* 0x000e640000000a00 */
[----:B-1----:R-:W-:-:S05]  /*00c0*/  @!P0 IMAD.WIDE R2, R5, 0x4, R2 ;  /* 0x0000000405028825 */ /* 0x002fca00078e0202 */
[----:B0-----:R-:W3:Y:S01]  /*00d0*/  @!P0 LDG.E R4, desc[UR36][R2.64] ;  /* 0x0000002402048981 */ /* 0x001ee2000c1e1900 */
[----:B------:R-:W0:Y:S01]  /*00e0*/  S2UR UR5, SR_CgaCtaId ;  /* 0x00000000000579c3 */ /* 0x000e220000008800 */
[----:B------:R-:W1:Y:S01]  /*00f0*/  LDCU UR6, c[0x0][0x2f8] ;  /* 0x00005f00ff0677ac */ /* 0x000e620008000800 */
[----:B------:R-:W-:Y:S02]  /*0100*/  ISETP.GE.U32.AND P1, PT, R0, 0x10, PT ;  /* 0x000000100000780c */ /* 0x000fe40003f26070 */
[----:B------:R-:W-:Y:S01]  /*0110*/  ISETP.NE.AND P0, PT, R9, RZ, PT ;  /* 0x000000ff0900720c */ /* 0x000fe20003f05270 */
[----:B------:R-:W-:Y:S01]  /*0120*/  UMOV UR4, 0x400 ;  /* 0x0000040000047882 */ /* 0x000fe20000000000 */
[----:B-1----:R-:W-:Y:S01]  /*0130*/  IADD3 R6, P2, PT, R1, UR6, RZ ;  /* 0x0000000601067c10 */ /* 0x002fe2000ff5e0ff */
[----:B0-----:R-:W-:-:S04]  /*0140*/  ULEA UR4, UR5, UR4, 0x18 ;  /* 0x0000000405047291 */ /* 0x001fc8000f8ec0ff */
[----:B--2---:R-:W-:Y:S02]  /*0150*/  IMAD.X R7, RZ, RZ, UR7, P2 ;  /* 0x00000007ff077e24 */ /* 0x004fe400090e06ff */
[----:B------:R-:W-:-:S05]  /*0160*/  LEA R5, R9, UR4, 0x2 ;  /* 0x0000000409057c11 */ /* 0x000fca000f8e10ff */
[----:B---3--:R0:W-:Y:S01]  /*0170*/  STS [R5], R4 ;  /* 0x0000000405007388 */ /* 0x0081e20000000800 */
[----:B------:R-:W-:Y:S06]  /*0180*/  BAR.SYNC.DEFER_BLOCKING 0x0 ;  /* 0x0000000000007b1d */ /* 0x000fec0000010000 */
[----:B------:R-:W-:Y:S05]  /*0190*/  @!P1 BRA `(.L_x_18) ;  /* 0x00000000002c9947 */ /* 0x000fea0003800000 */
.L_x_19:
[----:B0-----:R-:W-:-:S04]  /*01a0*/  SHF.R.U32.HI R4, RZ, 0x1, R0 ;  /* 0x00000001ff047819 */ /* 0x001fc80000011600 */
[----:B------:R-:W-:-:S13]  /*01b0*/  ISETP.GE.U32.AND P1, PT, R9, R4, PT ;  /* 0x000000040900720c */ /* 0x000fda0003f26070 */
[----:B------:R-:W-:Y:S01]  /*01c0*/  @!P1 IMAD R3, R4, 0x4, R5 ;  /* 0x0000000404039824 */ /* 0x000fe200078e0205 */
[----:B------:R-:W-:Y:S05]  /*01d0*/  @!P1 LDS R2, [R5] ;  /* 0x0000000005029984 */ /* 0x000fea0000000800 */
[----:B------:R-:W0:Y:S02]  /*01e0*/  @!P1 LDS R3, [R3] ;  /* 0x0000000003039984 */ /* 0x000e240000000800 */
[----:B0-----:R-:W-:-:S05]  /*01f0*/  @!P1 VIMNMX R2, PT, PT, R2, R3, PT ;  /* 0x0000000302029248 */ /* 0x001fca0003fe0100 */
[----:B------:R1:W-:Y:S01]  /*0200*/  @!P1 STS [R5], R2 ;  /* 0x0000000205009388 */ /* 0x0003e20000000800 */
[----:B------:R-:W-:Y:S01]  /*0210*/  BAR.SYNC.DEFER_BLOCKING 0x0 ;  /* 0x0000000000007b1d */ /* 0x000fe20000010000 */
[----:B------:R-:W-:Y:S01]  /*0220*/  ISETP.GT.U32.AND P1, PT, R0, 0x1f, PT ;  /* 0x0000001f0000780c */ /* 0x000fe20003f24070 */
[----:B------:R-:W-:-:S12]  /*0230*/  IMAD.MOV.U32 R0, RZ, RZ, R4 ;  /* 0x000000ffff007224 */ /* 0x000fd800078e0004 */
[----:B-1----:R-:W-:Y:S05]  /*0240*/  @P1 BRA `(.L_x_19) ;  /* 0xfffffffc00d41947 */ /* 0x002fea000383ffff */
.L_x_18:
[----:B------:R-:W-:Y:S06]  /*0250*/  BAR.SYNC.DEFER_BLOCKING 0x0 ;  /* 0x0000000000007b1d */ /* 0x000fec0000010000 */
[----:B------:R-:W-:Y:S05]  /*0260*/  @P0 EXIT ;  /* 0x000000000000094d */ /* 0x000fea0003800000 */
[----:B------:R-:W1:Y:S01]  /*0270*/  S2UR UR5, SR_CgaCtaId ;  /* 0x00000000000579c3 */ /* 0x000e620000008800 */
[----:B------:R-:W-:Y:S01]  /*0280*/  UMOV UR4, 0x400 ;  /* 0x0000040000047882 */ /* 0x000fe20000000000 */
[----:B------:R-:W-:-:S06]  /*0290*/  MOV R2, 0x0 ;  /* 0x0000000000027802 */ /* 0x000fcc0000000f00 */
[----:B------:R-:W2:Y:S01]  /*02a0*/  LDC.64 R2, c[0x4][R2] ;  /* 0x0100000002027b82 */ /* 0x000ea20000000a00 */
[----:B-1----:R-:W-:-:S09]  /*02b0*/  ULEA UR4, UR5, UR4, 0x18 ;  /* 0x0000000405047291 */ /* 0x002fd2000f8ec0ff */
[----:B------:R-:W1:Y:S04]  /*02c0*/  LDS.128 R8, [UR4] ;  /* 0x00000004ff087984 */ /* 0x000e680008000c00 */
[----:B------:R-:W3:Y:S01]  /*02d0*/  LDS R0, [UR4+0x10] ;  /* 0x00001004ff007984 */ /* 0x000ee20008000800 */
[----:B------:R-:W0:Y:S02]  /*02e0*/  LDCU.64 UR4, c[0x4][0x8] ;  /* 0x01000100ff0477ac */ /* 0x000e240008000a00 */
[----:B0-----:R-:W-:Y:S02]  /*02f0*/  IMAD.U32 R4, RZ, RZ, UR4 ;  /* 0x00000004ff047e24 */ /* 0x001fe4000f8e00ff */
[----:B------:R-:W-:Y:S01]  /*0300*/  IMAD.U32 R5, RZ, RZ, UR5 ;  /* 0x00000005ff057e24 */ /* 0x000fe2000f8e00ff */
[----:B-1----:R0:W-:Y:S04]  /*0310*/  STL.64 [R1], R8 ;  /* 0x0000000801007387 */ /* 0x0021e80000100a00 */
[----:B------:R0:W-:Y:S04]  /*0320*/  STL.64 [R1+0x8], R10 ;  /* 0x0000080a01007387 */ /* 0x0001e80000100a00 */
[----:B--23--:R0:W-:Y:S02]  /*0330*/  STL [R1+0x10], R0 ;  /* 0x0000100001007387 */ /* 0x00c1e40000100800 */
[----:B------:R-:W-:-:S07]  /*0340*/  LEPC R20, `(.L_x_20) ;  /* 0x000000001014794e */ /* 0x000fce0000000000 */
[----:B0-----:R-:W-:Y:S05]  /*0350*/  CALL.ABS.NOINC R2 ;  /* 0x0000000002007343 */ /* 0x001fea0003c00000 */
.L_x_20:
[----:B------:R-:W0:Y:S01]  /*0360*/  S2UR UR5, SR_CgaCtaId ;  /* 0x00000000000579c3 */ /* 0x000e220000008800 */
[----:B------:R-:W-:-:S07]  /*0370*/  UMOV UR4, 0x400 ;  /* 0x0000040000047882 */ /* 0x000fce0000000000 */
[----:B------:R-:W1:Y:S01]  /*0380*/  LDC.64 R2, c[0x0][0x380] ;  /* 0x0000e000ff027b82 */ /* 0x000e620000000a00 */
[----:B0-----:R-:W-:-:S09]  /*0390*/  ULEA UR4, UR5, UR4, 0x18 ;  /* 0x0000000405047291 */ /* 0x001fd2000f8ec0ff */
[----:B------:R-:W1:Y:S04]  /*03a0*/  LDS R5, [UR4] ;  /* 0x00000004ff057984 */ /* 0x000e680008000800 */
[----:B-1----:R-:W-:Y:S01]  /*03b0*/  REDG.E.MIN.S32.STRONG.GPU desc[UR36][R2.64], R5 ;  /* 0x000000050200798e */ /* 0x002fe2000c92e324 */
[----:B------:R-:W-:Y:S05]  /*03c0*/  EXIT ;  /* 0x000000000000794d */ /* 0x000fea0003800000 */
.L_x_21:
        /* <DEDUP_REMOVED lines=11> */
.L_x_45:


//--------------------- .text._Z13reduce_sharedPiS_i --------------------------
	.section	.text._Z13reduce_sharedPiS_i,"ax",@progbits
	.align	128
        .global         _Z13reduce_sharedPiS_i
        .type           _Z13reduce_sharedPiS_i,@function
        .size           _Z13reduce_sharedPiS_i,(.L_x_46 - _Z13reduce_sharedPiS_i)
        .other          _Z13reduce_sharedPiS_i,@"STO_CUDA_ENTRY STV_DEFAULT"
_Z13reduce_sharedPiS_i:
.text._Z13reduce_sharedPiS_i:
[----:B------:R-:W-:Y:S01]  /*0000*/  LDC R1, c[0x0][0x37c] ;  /* 0x0000df00ff017b82 */ /* 0x000fe20000000800 */
[----:B------:R-:W0:Y:S07]  /*0010*/  S2R R7, SR_TID.X ;  /* 0x0000000000077919 */ /* 0x000e2e0000002100 */
[----:B------:R-:W0:Y:S01]  /*0020*/  S2UR UR4, SR_CTAID.X ;  /* 0x00000000000479c3 */ /* 0x000e220000002500 */
[----:B------:R-:W1:Y:S01]  /*0030*/  LDCU UR5, c[0x0][0x390] ;  /* 0x00007200ff0577ac */ /* 0x000e620008000800 */
[----:B------:R-:W-:Y:S01]  /*0040*/  IMAD.MOV.U32 R4, RZ, RZ, RZ ;  /* 0x000000ffff047224 */ /* 0x000fe200078e00ff */
[----:B------:R-:W2:Y:S05]  /*0050*/  LDCU.64 UR6, c[0x0][0x358] ;  /* 0x00006b00ff0677ac */ /* 0x000eaa0008000a00 */
[----:B------:R-:W0:Y:S02]  /*0060*/  LDC R0, c[0x0][0x360] ;  /* 0x0000d800ff007b82 */ /* 0x000e240000000800 */
[----:B0-----:R-:W-:-:S05]  /*0070*/  IMAD R5, R0, UR4, R7 ;  /* 0x0000000400057c24 */ /* 0x001fca000f8e0207 */
[----:B-1----:R-:W-:-:S13]  /*0080*/  ISETP.GE.AND P0, PT, R5, UR5, PT ;  /* 0x0000000505007c0c */ /* 0x002fda000bf06270 */
[----:B------:R-:W0:Y:S02]  /*0090*/  @!P0 LDC.64 R2, c[0x0][0x388] ;  /* 0x0000e200ff028b82 */ /* 0x000e240000000a00 */
[----:B0-----:R-:W-:-:S05]  /*00a0*/  @!P0 IMAD.WIDE R2, R5, 0x4, R2 ;  /* 0x0000000405028825 */ /* 0x001fca00078e0202 */
[----:B--2---:R-:W2:Y:S01]  /*00b0*/  @!P0 LDG.E R4, desc[UR6][R2.64] ;  /* 0x0000000602048981 */ /* 0x004ea2000c1e1900 */
[----:B------:R-:W0:Y:S01]  /*00c0*/  S2UR UR5, SR_CgaCtaId ;  /* 0x00000000000579c3 */ /* 0x000e220000008800 */
[----:B------:R-:W-:Y:S01]  /*00d0*/  UMOV UR4, 0x400 ;  /* 0x0000040000047882 */ /* 0x000fe20000000000 */
[----:B------:R-:W-:Y:S02]  /*00e0*/  ISETP.GE.U32.AND P1, PT, R0, 0x2, PT ;  /* 0x000000020000780c */ /* 0x000fe40003f26070 */
[----:B------:R-:W-:Y:S01]  /*00f0*/  ISETP.NE.AND P0, PT, R7, RZ, PT ;  /* 0x000000ff0700720c */ /* 0x000fe20003f05270 */
[----:B0-----:R-:W-:-:S06]  /*0100*/  ULEA UR4, UR5, UR4, 0x18 ;  /* 0x0000000405047291 */ /* 0x001fcc000f8ec0ff */
[----:B------:R-:W-:-:S05]  /*0110*/  LEA R5, R7, UR4, 0x2 ;  /* 0x0000000407057c11 */ /* 0x000fca000f8e10ff */
[----:B--2---:R0:W-:Y:S01]  /*0120*/  STS [R5], R4 ;  /* 0x0000000405007388 */ /* 0x0041e20000000800 */
[----:B------:R-:W-:Y:S06]  /*0130*/  BAR.SYNC.DEFER_BLOCKING 0x0 ;  /* 0x0000000000007b1d */ /* 0x000fec0000010000 */
[----:B------:R-:W-:Y:S05]  /*0140*/  @!P1 BRA `(.L_x_22) ;  /* 0x00000000002c9947 */ /* 0x000fea0003800000 */
.L_x_23:
[----:B------:R-:W-:-:S04]  /*0150*/  SHF.R.U32.HI R6, RZ, 0x1, R0 ;  /* 0x00000001ff067819 */ /* 0x000fc80000011600 */
[----:B------:R-:W-:-:S13]  /*0160*/  ISETP.GE.U32.AND P1, PT, R7, R6, PT ;  /* 0x000000060700720c */ /* 0x000fda0003f26070 */
[----:B------:R-:W-:Y:S01]  /*0170*/  @!P1 IMAD R2, R6, 0x4, R5 ;  /* 0x0000000406029824 */ /* 0x000fe200078e0205 */
[----:B------:R-:W-:Y:S05]  /*0180*/  @!P1 LDS R3, [R5] ;  /* 0x0000000005039984 */ /* 0x000fea0000000800 */
[----:B------:R-:W0:Y:S02]  /*0190*/  @!P1 LDS R2, [R2] ;  /* 0x0000000002029984 */ /* 0x000e240000000800 */
[----:B0-----:R-:W-:-:S05]  /*01a0*/  @!P1 IMAD.IADD R4, R2, 0x1, R3 ;  /* 0x0000000102049824 */ /* 0x001fca00078e0203 */
[----:B------:R1:W-:Y:S01]  /*01b0*/  @!P1 STS [R5], R4 ;  /* 0x0000000405009388 */ /* 0x0003e20000000800 */
[----:B------:R-:W-:Y:S01]  /*01c0*/  BAR.SYNC.DEFER_BLOCKING 0x0 ;  /* 0x0000000000007b1d */ /* 0x000fe20000010000 */
[----:B------:R-:W-:Y:S01]  /*01d0*/  ISETP.GT.U32.AND P1, PT, R0, 0x3, PT ;  /* 0x000000030000780c */ /* 0x000fe20003f24070 */
[----:B------:R-:W-:-:S12]  /*01e0*/  IMAD.MOV.U32 R0, RZ, RZ, R6 ;  /* 0x000000ffff007224 */ /* 0x000fd800078e0006 */
[----:B-1----:R-:W-:Y:S05]  /*01f0*/  @P1 BRA `(.L_x_23) ;  /* 0xfffffffc00d41947 */ /* 0x002fea000383ffff */
.L_x_22:
[----:B------:R-:W-:Y:S05]  /*0200*/  @P0 EXIT ;  /* 0x000000000000094d */ /* 0x000fea0003800000 */
[----:B------:R-:W1:Y:S01]  /*0210*/  S2UR UR5, SR_CgaCtaId ;  /* 0x00000000000579c3 */ /* 0x000e620000008800 */
[----:B------:R-:W-:-:S07]  /*0220*/  UMOV UR4, 0x400 ;  /* 0x0000040000047882 */ /* 0x000fce0000000000 */
[----:B------:R-:W2:Y:S01]  /*0230*/  LDC.64 R2, c[0x0][0x380] ;  /* 0x0000e000ff027b82 */ /* 0x000ea20000000a00 */
[----:B-1----:R-:W-:-:S09]  /*0240*/  ULEA UR4, UR5, UR4, 0x18 ;  /* 0x0000000405047291 */ /* 0x002fd2000f8ec0ff */
[----:B0-----:R-:W2:Y:S04]  /*0250*/  LDS R5, [UR4] ;  /* 0x00000004ff057984 */ /* 0x001ea80008000800 */
[----:B--2---:R-:W-:Y:S01]  /*0260*/  REDG.E.ADD.STRONG.GPU desc[UR6][R2.64], R5 ;  /* 0x000000050200798e */ /* 0x004fe2000c12e106 */
[----:B------:R-:W-:Y:S05]  /*0270*/  EXIT ;  /* 0x000000000000794d */ /* 0x000fea0003800000 */
.L_x_24:
        /* <DEDUP_REMOVED lines=16> */
.L_x_46:


//--------------------- .text._Z13reduce_atomicPiS_ii --------------------------
	.section	.text._Z13reduce_atomicPiS_ii,"ax",@progbits
	.align	128
        .global         _Z13reduce_atomicPiS_ii
        .type           _Z13reduce_atomicPiS_ii,@function
        .size           _Z13reduce_atomicPiS_ii,(.L_x_47 - _Z13reduce_atomicPiS_ii)
        .other          _Z13reduce_atomicPiS_ii,@"STO_CUDA_ENTRY STV_DEFAULT"
_Z13reduce_atomicPiS_ii:
.text._Z13reduce_atomicPiS_ii:
[----:B------:R-:W-:Y:S01]  /*0000*/  LDC R1, c[0x0][0x37c] ;  /* 0x0000df00ff017b82 */ /* 0x000fe20000000800 */
[----:B------:R-:W0:Y:S07]  /*0010*/  S2R R3, SR_CTAID.X ;  /* 0x0000000000037919 */ /* 0x000e2e0000002500 */
[----:B------:R-:W1:Y:S01]  /*0020*/  LDC R2, c[0x0][0x394] ;  /* 0x0000e500ff027b82 */ /* 0x000e620000000800 */
[----:B------:R-:W0:Y:S01]  /*0030*/  LDCU UR10, c[0x0][0x360] ;  /* 0x00006c00ff0a77ac */ /* 0x000e220008000800 */
[----:B------:R-:W0:Y:S02]  /*0040*/  S2R R0, SR_TID.X ;  /* 0x0000000000007919 */ /* 0x000e240000002100 */
[----:B0-----:R-:W-:-:S05]  /*0050*/  IMAD R3, R3, UR10, R0 ;  /* 0x0000000a03037c24 */ /* 0x001fca000f8e0200 */
[----:B-1----:R-:W-:-:S13]  /*0060*/  ISETP.GE.AND P0, PT, R3, R2, PT ;  /* 0x000000020300720c */ /* 0x002fda0003f06270 */
[----:B------:R-:W-:Y:S05]  /*0070*/  @P0 EXIT ;  /* 0x000000000000094d */ /* 0x000fea0003800000 */
[----:B------:R-:W0:Y:S01]  /*0080*/  LDCU UR6, c[0x0][0x390] ;  /* 0x00007200ff0677ac */ /* 0x000e220008000800 */
[----:B------:R-:W-:Y:S01]  /*0090*/  BSSY.RECONVERGENT B2, `(.L_x_25) ;  /* 0x000009d000027945 */ /* 0x000fe20003800200 */
[----:B------:R-:W-:Y:S01]  /*00a0*/  IMAD.MOV.U32 R6, RZ, RZ, RZ ;  /* 0x000000ffff067224 */ /* 0x000fe200078e00ff */
[----:B------:R-:W1:Y:S01]  /*00b0*/  LDCU.64 UR12, c[0x0][0x358] ;  /* 0x00006b00ff0c77ac */ /* 0x000e620008000a00 */
[----:B0-----:R-:W-:-:S13]  /*00c0*/  ISETP.GE.AND P0, PT, R3, UR6, PT ;  /* 0x0000000603007c0c */ /* 0x001fda000bf06270 */
[----:B-1----:R-:W-:Y:S05]  /*00d0*/  @P0 BRA `(.L_x_26) ;  /* 0x0000000800600947 */ /* 0x002fea0003800000 */
[----:B------:R-:W0:Y:S01]  /*00e0*/  I2F.U32.RP R9, R2 ;  /* 0x0000000200097306 */ /* 0x000e220000209000 */
[----:B------:R-:W-:Y:S01]  /*00f0*/  IMAD.IADD R6, R3, 0x1, R2 ;  /* 0x0000000103067824 */ /* 0x000fe200078e0202 */
[----:B------:R-:W-:Y:S01]  /*0100*/  ISETP.NE.U32.AND P2, PT, R2, RZ, PT ;  /* 0x000000ff0200720c */ /* 0x000fe20003f45070 */
[----:B------:R-:W-:Y:S03]  /*0110*/  BSSY.RECONVERGENT B1, `(.L_x_27) ;  /* 0x0000089000017945 */ /* 0x000fe60003800200 */
[C---:B------:R-:W-:Y:S02]  /*0120*/  ISETP.GE.AND P0, PT, R6.reuse, UR6, PT ;  /* 0x0000000606007c0c */ /* 0x040fe4000bf06270 */
[----:B------:R-:W-:Y:S02]  /*0130*/  VIMNMX R7, PT, PT, R6, UR6, !PT ;  /* 0x0000000606077c48 */ /* 0x000fe4000ffe0100 */
[----:B------:R-:W-:-:S04]  /*0140*/  SEL R8, RZ, 0x1, P0 ;  /* 0x00000001ff087807 */ /* 0x000fc80000000000 */
[----:B------:R-:W-:Y:S01]  /*0150*/  IADD3 R7, PT, PT, R7, -R6, -R8 ;  /* 0x8000000607077210 */ /* 0x000fe20007ffe808 */
[----:B0-----:R-:W0:Y:S01]  /*0160*/  MUFU.RCP R9, R9 ;  /* 0x0000000900097308 */ /* 0x001e220000001000 */
[----:B------:R-:W-:Y:S02]  /*0170*/  IMAD.MOV.U32 R6, RZ, RZ, RZ ;  /* 0x000000ffff067224 */ /* 0x000fe400078e00ff */
[----:B0-----:R-:W-:-:S05]  /*0180*/  VIADD R4, R9, 0xffffffe ;  /* 0x0ffffffe09047836 */ /* 0x001fca0000000000 */
[----:B------:R0:W1:Y:S02]  /*0190*/  F2I.FTZ.U32.TRUNC.NTZ R5, R4 ;  /* 0x0000000400057305 */ /* 0x000064000021f000 */
[----:B0-----:R-:W-:Y:S02]  /*01a0*/  HFMA2 R4, -RZ, RZ, 0, 0 ;  /* 0x00000000ff047431 */ /* 0x001fe400000001ff */
[----:B-1----:R-:W-:-:S04]  /*01b0*/  IMAD.MOV R11, RZ, RZ, -R5 ;  /* 0x000000ffff0b7224 */ /* 0x002fc800078e0a05 */
[----:B------:R-:W-:-:S04]  /*01c0*/  IMAD R11, R11, R2, RZ ;  /* 0x000000020b0b7224 */ /* 0x000fc800078e02ff */
[----:B------:R-:W-:-:S06]  /*01d0*/  IMAD.HI.U32 R10, R5, R11, R4 ;  /* 0x0000000b050a7227 */ /* 0x000fcc00078e0004 */
[----:B------:R-:W-:-:S04]  /*01e0*/  IMAD.HI.U32 R5, R10, R7, RZ ;  /* 0x000000070a057227 */ /* 0x000fc800078e00ff */
[----:B------:R-:W-:-:S04]  /*01f0*/  IMAD.MOV R4, RZ, RZ, -R5 ;  /* 0x000000ffff047224 */ /* 0x000fc800078e0a05 */
[----:B------:R-:W-:-:S05]  /*0200*/  IMAD R7, R2, R4, R7 ;  /* 0x0000000402077224 */ /* 0x000fca00078e0207 */
[----:B------:R-:W-:-:S13]  /*0210*/  ISETP.GE.U32.AND P0, PT, R7, R2, PT ;  /* 0x000000020700720c */ /* 0x000fda0003f06070 */
[----:B------:R-:W-:Y:S02]  /*0220*/  @P0 IMAD.IADD R7, R7, 0x1, -R2 ;  /* 0x0000000107070824 */ /* 0x000fe400078e0a02 */
[----:B------:R-:W-:-:S03]  /*0230*/  @P0 VIADD R5, R5, 0x1 ;  /* 0x0000000105050836 */ /* 0x000fc60000000000 */
[----:B------:R-:W-:-:S13]  /*0240*/  ISETP.GE.U32.AND P1, PT, R7, R2, PT ;  /* 0x000000020700720c */ /* 0x000fda0003f26070 */
[----:B------:R-:W-:Y:S02]  /*0250*/  @P1 IADD3 R5, PT, PT, R5, 0x1, RZ ;  /* 0x0000000105051810 */ /* 0x000fe40007ffe0ff */
[----:B------:R-:W-:-:S05]  /*0260*/  @!P2 LOP3.LUT R5, RZ, R2, RZ, 0x33, !PT ;  /* 0x00000002ff05a212 */ /* 0x000fca00078e33ff */
[----:B------:R-:W-:-:S04]  /*0270*/  IMAD.IADD R5, R8, 0x1, R5 ;  /* 0x0000000108057824 */ /* 0x000fc800078e0205 */
[C---:B------:R-:W-:Y:S01]  /*0280*/  VIADD R4, R5.reuse, 0x1 ;  /* 0x0000000105047836 */ /* 0x040fe20000000000 */
[----:B------:R-:W-:-:S04]  /*0290*/  ISETP.GE.U32.AND P0, PT, R5, 0x3, PT ;  /* 0x000000030500780c */ /* 0x000fc80003f06070 */
[----:B------:R-:W-:-:S09]  /*02a0*/  LOP3.LUT R5, R4, 0x3, RZ, 0xc0, !PT ;  /* 0x0000000304057812 */ /* 0x000fd200078ec0ff */
[----:B------:R-:W-:Y:S05]  /*02b0*/  @!P0 BRA `(.L_x_28) ;  /* 0x0000000400b88947 */ /* 0x000fea0003800000 */
[----:B------:R-:W-:Y:S01]  /*02c0*/  LOP3.LUT R4, R4, 0xfffffffc, RZ, 0xc0, !PT ;  /* 0xfffffffc04047812 */ /* 0x000fe200078ec0ff */
[----:B------:R-:W-:Y:S01]  /*02d0*/  BSSY.RELIABLE B0, `(.L_x_29) ;  /* 0x000005d000007945 */ /* 0x000fe20003800100 */
[----:B------:R-:W-:Y:S02]  /*02e0*/  IMAD.MOV.U32 R6, RZ, RZ, RZ ;  /* 0x000000ffff067224 */ /* 0x000fe400078e00ff */
[----:B------:R-:W-:-:S04]  /*02f0*/  IADD3 R4, PT, PT, -R4, RZ, RZ ;  /* 0x000000ff04047210 */ /* 0x000fc80007ffe1ff */
[----:B------:R-:W-:-:S13]  /*0300*/  ISETP.GE.AND P0, PT, R4, RZ, PT ;  /* 0x000000ff0400720c */ /* 0x000fda0003f06270 */
[----:B------:R-:W-:Y:S05]  /*0310*/  @P0 BRA `(.L_x_30) ;  /* 0x0000000400600947 */ /* 0x000fea0003800000 */
[----:B------:R-:W-:Y:S01]  /*0320*/  IMAD.MOV R7, RZ, RZ, -R4 ;  /* 0x000000ffff077224 */ /* 0x000fe200078e0a04 */
[----:B------:R-:W-:Y:S01]  /*0330*/  BSSY.RECONVERGENT B3, `(.L_x_31) ;  /* 0x0000035000037945 */ /* 0x000fe20003800200 */
[----:B------:R-:W-:-:S03]  /*0340*/  PLOP3.LUT P0, PT, PT, PT, PT, 0x80, 0x8 ;  /* 0x000000000008781c */ /* 0x000fc60003f0f070 */
[----:B------:R-:W-:-:S13]  /*0350*/  ISETP.GT.AND P1, PT, R7, 0xc, PT ;  /* 0x0000000c0700780c */ /* 0x000fda0003f24270 */
[----:B------:R-:W-:Y:S05]  /*0360*/  @!P1 BRA `(.L_x_32) ;  /* 0x0000000000c49947 */ /* 0x000fea0003800000 */
[----:B------:R-:W-:-:S13]  /*0370*/  PLOP3.LUT P0, PT, PT, PT, PT, 0x8, 0x80 ;  /* 0x000000000080781c */ /* 0x000fda0003f0e170 */
.L_x_33:
[----:B------:R-:W0:Y:S02]  /*0380*/  LDC.64 R18, c[0x0][0x388] ;  /* 0x0000e200ff127b82 */ /* 0x000e240000000a00 */
[----:B0-----:R-:W-:-:S04]  /*0390*/  IMAD.WIDE R24, R3, 0x4, R18 ;  /* 0x0000000403187825 */ /* 0x001fc800078e0212 */
[C---:B------:R-:W-:Y:S01]  /*03a0*/  IMAD R3, R2.reuse, 0x4, R3 ;  /* 0x0000000402037824 */ /* 0x040fe200078e0203 */
[----:B------:R-:W2:Y:S01]  /*03b0*/  LDG.E R7, desc[UR12][R24.64] ;  /* 0x0000000c18077981 */ /* 0x000ea2000c1e1900 */
[----:B------:R-:W-:-:S04]  /*03c0*/  IMAD.WIDE R28, R2, 0x4, R24 ;  /* 0x00000004021c7825 */ /* 0x000fc800078e0218 */
[----:B------:R-:W-:Y:S01]  /*03d0*/  IMAD.WIDE R8, R3, 0x4, R18 ;  /* 0x0000000403087825 */ /* 0x000fe200078e0212 */
[C---:B------:R-:W-:Y:S01]  /*03e0*/  LEA R3, R2.reuse, R3, 0x2 ;  /* 0x0000000302037211 */ /* 0x040fe200078e10ff */
[----:B------:R-:W2:Y:S02]  /*03f0*/  LDG.E R22, desc[UR12][R28.64] ;  /* 0x0000000c1c167981 */ /* 0x000ea4000c1e1900 */
[----:B------:R-:W-:-:S04]  /*0400*/  IMAD.WIDE R16, R2, 0x4, R28 ;  /* 0x0000000402107825 */ /* 0x000fc800078e021c */
[----:B------:R-:W-:Y:S01]  /*0410*/  IMAD.WIDE R14, R2, 0x4, R8 ;  /* 0x00000004020e7825 */ /* 0x000fe200078e0208 */
[----:B------:R0:W3:Y:S03]  /*0420*/  LDG.E R23, desc[UR12][R16.64] ;  /* 0x0000000c10177981 */ /* 0x0000e6000c1e1900 */
[----:B------:R-:W-:-:S04]  /*0430*/  IMAD.WIDE R10, R3, 0x4, R18 ;  /* 0x00000004030a7825 */ /* 0x000fc800078e0212 */
[----:B------:R-:W-:-:S04]  /*0440*/  IMAD.WIDE R26, R2, 0x4, R16 ;  /* 0x00000004021a7825 */ /* 0x000fc800078e0210 */
[C---:B------:R-:W-:Y:S02]  /*0450*/  IMAD R3, R2.reuse, 0x4, R3 ;  /* 0x0000000402037824 */ /* 0x040fe400078e0203 */
[C---:B------:R-:W-:Y:S01]  /*0460*/  IMAD.WIDE R12, R2.reuse, 0x4, R14 ;  /* 0x00000004020c7825 */ /* 0x040fe200078e020e */
[----:B------:R-:W3:Y:S03]  /*0470*/  LDG.E R26, desc[UR12][R26.64] ;  /* 0x0000000c1a1a7981 */ /* 0x000ee6000c1e1900 */
[C---:B0-----:R-:W-:Y:S01]  /*0480*/  IMAD.WIDE R16, R2.reuse, 0x4, R10 ;  /* 0x0000000402107825 */ /* 0x041fe200078e020a */
[----:B------:R-:W4:Y:S03]  /*0490*/  LDG.E R14, desc[UR12][R14.64] ;  /* 0x0000000c0e0e7981 */ /* 0x000f26000c1e1900 */
[----:B------:R-:W-:Y:S01]  /*04a0*/  IMAD.WIDE R18, R3, 0x4, R18 ;  /* 0x0000000403127825 */ /* 0x000fe200078e0212 */
[----:B------:R0:W4:Y:S03]  /*04b0*/  LDG.E R27, desc[UR12][R8.64] ;  /* 0x0000000c081b7981 */ /* 0x000126000c1e1900 */
[----:B------:R-:W-:-:S02]  /*04c0*/  IMAD.WIDE R20, R2, 0x4, R12 ;  /* 0x0000000402147825 */ /* 0x000fc400078e020c */
[----:B------:R-:W5:Y:S02]  /*04d0*/  LDG.E R12, desc[UR12][R12.64] ;  /* 0x0000000c0c0c7981 */ /* 0x000f64000c1e1900 */
[C---:B------:R-:W-:Y:S02]  /*04e0*/  IMAD.WIDE R24, R2.reuse, 0x4, R16 ;  /* 0x0000000402187825 */ /* 0x040fe400078e0210 */
[----:B------:R-:W5:Y:S02]  /*04f0*/  LDG.E R21, desc[UR12][R20.64] ;  /* 0x0000000c14157981 */ /* 0x000f64000c1e1900 */
[C---:B------:R-:W-:Y:S02]  /*0500*/  IMAD.WIDE R28, R2.reuse, 0x4, R18 ;  /* 0x00000004021c7825 */ /* 0x040fe400078e0212 */
[----:B------:R-:W5:Y:S02]  /*0510*/  LDG.E R16, desc[UR12][R16.64] ;  /* 0x0000000c10107981 */ /* 0x000f64000c1e1900 */
[----:B0-----:R-:W-:-:S02]  /*0520*/  IMAD.WIDE R8, R2, 0x4, R24 ;  /* 0x0000000402087825 */ /* 0x001fc400078e0218 */
[----:B------:R0:W5:Y:S04]  /*0530*/  LDG.E R13, desc[UR12][R10.64] ;  /* 0x0000000c0a0d7981 */ /* 0x000168000c1e1900 */
[----:B------:R-:W5:Y:S04]  /*0540*/  LDG.E R24, desc[UR12][R24.64] ;  /* 0x0000000c18187981 */ /* 0x000f68000c1e1900 */
[----:B------:R1:W5:Y:S01]  /*0550*/  LDG.E R15, desc[UR12][R8.64] ;  /* 0x0000000c080f7981 */ /* 0x000362000c1e1900 */
[----:B0-----:R-:W-:-:S03]  /*0560*/  IMAD.WIDE R10, R2, 0x4, R28 ;  /* 0x00000004020a7825 */ /* 0x001fc600078e021c */
[----:B------:R-:W5:Y:S04]  /*0570*/  LDG.E R18, desc[UR12][R18.64] ;  /* 0x0000000c12127981 */ /* 0x000f68000c1e1900 */
[----:B------:R-:W5:Y:S01]  /*0580*/  LDG.E R29, desc[UR12][R28.64] ;  /* 0x0000000c1c1d7981 */ /* 0x000f62000c1e1900 */
[----:B-1----:R-:W-:-:S03]  /*0590*/  IMAD.WIDE R8, R2, 0x4, R10 ;  /* 0x0000000402087825 */ /* 0x002fc600078e020a */
[----:B------:R-:W5:Y:S04]  /*05a0*/  LDG.E R20, desc[UR12][R10.64] ;  /* 0x0000000c0a147981 */ /* 0x000f68000c1e1900 */
[----:B------:R-:W5:Y:S01]  /*05b0*/  LDG.E R9, desc[UR12][R8.64] ;  /* 0x0000000c08097981 */ /* 0x000f62000c1e1900 */
[----:B------:R-:W-:-:S05]  /*05c0*/  VIADD R4, R4, 0x10 ;  /* 0x0000001004047836 */ /* 0x000fca0000000000 */
[----:B------:R-:W-:Y:S01]  /*05d0*/  ISETP.GE.AND P1, PT, R4, -0xc, PT ;  /* 0xfffffff40400780c */ /* 0x000fe20003f26270 */
[----:B------:R-:W-:Y:S01]  /*05e0*/  IMAD R3, R2, 0x4, R3 ;  /* 0x0000000402037824 */ /* 0x000fe200078e0203 */
[----:B--2---:R-:W-:-:S04]  /*05f0*/  IADD3 R7, PT, PT, R22, R7, R6 ;  /* 0x0000000716077210 */ /* 0x004fc80007ffe006 */
[----:B---3--:R-:W-:-:S04]  /*0600*/  IADD3 R7, PT, PT, R26, R23, R7 ;  /* 0x000000171a077210 */ /* 0x008fc80007ffe007 */
[----:B----4-:R-:W-:-:S04]  /*0610*/  IADD3 R7, PT, PT, R14, R27, R7 ;  /* 0x0000001b0e077210 */ /* 0x010fc80007ffe007 */
[----:B-----5:R-:W-:-:S04]  /*0620*/  IADD3 R7, PT, PT, R21, R12, R7 ;  /* 0x0000000c15077210 */ /* 0x020fc80007ffe007 */
[----:B------:R-:W-:-:S04]  /*0630*/  IADD3 R7, PT, PT, R16, R13, R7 ;  /* 0x0000000d10077210 */ /* 0x000fc80007ffe007 */
[----:B------:R-:W-:-:S04]  /*0640*/  IADD3 R7, PT, PT, R15, R24, R7 ;  /* 0x000000180f077210 */ /* 0x000fc80007ffe007 */
[----:B------:R-:W-:-:S04]  /*0650*/  IADD3 R7, PT, PT, R29, R18, R7 ;  /* 0x000000121d077210 */ /* 0x000fc80007ffe007 */
[----:B------:R-:W-:Y:S01]  /*0660*/  IADD3 R6, PT, PT, R9, R20, R7 ;  /* 0x0000001409067210 */ /* 0x000fe20007ffe007 */
[----:B------:R-:W-:Y:S06]  /*0670*/  @!P1 BRA `(.L_x_33) ;  /* 0xfffffffc00409947 */ /* 0x000fec000383ffff */
.L_x_32:
[----:B------:R-:W-:Y:S05]  /*0680*/  BSYNC.RECONVERGENT B3 ;  /* 0x0000000000037941 */ /* 0x000fea0003800200 */
.L_x_31:
[----:B------:R-:W-:Y:S01]  /*0690*/  IADD3 R7, PT, PT, -R4, RZ, RZ ;  /* 0x000000ff04077210 */ /* 0x000fe20007ffe1ff */
[----:B------:R-:W-:Y:S03]  /*06a0*/  BSSY.RECONVERGENT B3, `(.L_x_34) ;  /* 0x000001c000037945 */ /* 0x000fe60003800200 */
[----:B------:R-:W-:-:S13]  /*06b0*/  ISETP.GT.AND P1, PT, R7, 0x4, PT ;  /* 0x000000040700780c */ /* 0x000fda0003f24270 */
[----:B------:R-:W-:Y:S05]  /*06c0*/  @!P1 BRA `(.L_x_35) ;  /* 0x0000000000649947 */ /* 0x000fea0003800000 */
[----:B------:R-:W0:Y:S02]  /*06d0*/  LDC.64 R12, c[0x0][0x388] ;  /* 0x0000e200ff0c7b82 */ /* 0x000e240000000a00 */
[----:B0-----:R-:W-:-:S04]  /*06e0*/  IMAD.WIDE R20, R3, 0x4, R12 ;  /* 0x0000000403147825 */ /* 0x001fc800078e020c */
[C---:B------:R-:W-:Y:S02]  /*06f0*/  IMAD R3, R2.reuse, 0x4, R3 ;  /* 0x0000000402037824 */ /* 0x040fe400078e0203 */
[----:B------:R-:W-:Y:S02]  /*0700*/  IMAD.WIDE R22, R2, 0x4, R20 ;  /* 0x0000000402167825 */ /* 0x000fe400078e0214 */
[----:B------:R-:W2:Y:S02]  /*0710*/  LDG.E R21, desc[UR12][R20.64] ;  /* 0x0000000c14157981 */ /* 0x000ea4000c1e1900 */
[----:B------:R-:W-:-:S04]  /*0720*/  IMAD.WIDE R12, R3, 0x4, R12 ;  /* 0x00000004030c7825 */ /* 0x000fc800078e020c */
[C---:B------:R-:W-:Y:S02]  /*0730*/  IMAD.WIDE R10, R2.reuse, 0x4, R22 ;  /* 0x00000004020a7825 */ /* 0x040fe400078e0216 */
[----:B------:R-:W2:Y:S02]  /*0740*/  LDG.E R22, desc[UR12][R22.64] ;  /* 0x0000000c16167981 */ /* 0x000ea4000c1e1900 */
[C---:B------:R-:W-:Y:S02]  /*0750*/  IMAD.WIDE R8, R2.reuse, 0x4, R12 ;  /* 0x0000000402087825 */ /* 0x040fe400078e020c */
[----:B------:R-:W3:Y:S02]  /*0760*/  LDG.E R12, desc[UR12][R12.64] ;  /* 0x0000000c0c0c7981 */ /* 0x000ee4000c1e1900 */
[C---:B------:R-:W-:Y:S02]  /*0770*/  IMAD.WIDE R16, R2.reuse, 0x4, R10 ;  /* 0x0000000402107825 */ /* 0x040fe400078e020a */
[----:B------:R-:W4:Y:S02]  /*0780*/  LDG.E R10, desc[UR12][R10.64] ;  /* 0x0000000c0a0a7981 */ /* 0x000f24000c1e1900 */
[----:B------:R-:W-:-:S02]  /*0790*/  IMAD.WIDE R14, R2, 0x4, R8 ;  /* 0x00000004020e7825 */ /* 0x000fc400078e0208 */
[----:B------:R-:W4:Y:S02]  /*07a0*/  LDG.E R16, desc[UR12][R16.64] ;  /* 0x0000000c10107981 */ /* 0x000f24000c1e1900 */
[----:B------:R-:W-:Y:S02]  /*07b0*/  IMAD.WIDE R18, R2, 0x4, R14 ;  /* 0x0000000402127825 */ /* 0x000fe400078e020e */
[----:B------:R-:W3:Y:S04]  /*07c0*/  LDG.E R8, desc[UR12][R8.64] ;  /* 0x0000000c08087981 */ /* 0x000ee8000c1e1900 */
[----:B------:R-:W5:Y:S04]  /*07d0*/  LDG.E R14, desc[UR12][R14.64] ;  /* 0x0000000c0e0e7981 */ /* 0x000f68000c1e1900 */
[----:B------:R-:W5:Y:S01]  /*07e0*/  LDG.E R18, desc[UR12][R18.64] ;  /* 0x0000000c12127981 */ /* 0x000f62000c1e1900 */
[----:B------:R-:W-:Y:S01]  /*07f0*/  PLOP3.LUT P0, PT, PT, PT, PT, 0x8, 0x80 ;  /* 0x000000000080781c */ /* 0x000fe20003f0e170 */
[----:B------:R-:W-:-:S02]  /*0800*/  VIADD R4, R4, 0x8 ;  /* 0x0000000804047836 */ /* 0x000fc40000000000 */
[----:B------:R-:W-:Y:S01]  /*0810*/  IMAD R3, R2, 0x4, R3 ;  /* 0x0000000402037824 */ /* 0x000fe200078e0203 */
[----:B--2---:R-:W-:-:S04]  /*0820*/  IADD3 R21, PT, PT, R22, R21, R6 ;  /* 0x0000001516157210 */ /* 0x004fc80007ffe006 */
[----:B----4-:R-:W-:-:S04]  /*0830*/  IADD3 R21, PT, PT, R16, R10, R21 ;  /* 0x0000000a10157210 */ /* 0x010fc80007ffe015 */
[----:B---3--:R-:W-:-:S04]  /*0840*/  IADD3 R21, PT, PT, R8, R12, R21 ;  /* 0x0000000c08157210 */ /* 0x008fc80007ffe015 */
[----:B-----5:R-:W-:-:S07]  /*0850*/  IADD3 R6, PT, PT, R18, R14, R21 ;  /* 0x0000000e12067210 */ /* 0x020fce0007ffe015 */
.L_x_35:
[----:B------:R-:W-:Y:S05]  /*0860*/  BSYNC.RECONVERGENT B3 ;  /* 0x0000000000037941 */ /* 0x000fea0003800200 */
.L_x_34:
[----:B------:R-:W-:-:S13]  /*0870*/  ISETP.NE.OR P0, PT, R4, RZ, P0 ;  /* 0x000000ff0400720c */ /* 0x000fda0000705670 */
[----:B------:R-:W-:Y:S05]  /*0880*/  @!P0 BREAK.RELIABLE B0 ;  /* 0x0000000000008942 */ /* 0x000fea0003800100 */
[----:B------:R-:W-:Y:S05]  /*0890*/  @!P0 BRA `(.L_x_28) ;  /* 0x0000000000408947 */ /* 0x000fea0003800000 */
.L_x_30:
[----:B------:R-:W-:Y:S05]  /*08a0*/  BSYNC.RELIABLE B0 ;  /* 0x0000000000007941 */ /* 0x000fea0003800100 */
.L_x_29:
[----:B------:R-:W0:Y:S02]  /*08b0*/  LDC.64 R8, c[0x0][0x388] ;  /* 0x0000e200ff087b82 */ /* 0x000e240000000a00 */
[----:B0-----:R-:W-:-:S04]  /*08c0*/  IMAD.WIDE R8, R3, 0x4, R8 ;  /* 0x0000000403087825 */ /* 0x001fc800078e0208 */
[C---:B------:R-:W-:Y:S02]  /*08d0*/  IMAD.WIDE R10, R2.reuse, 0x4, R8 ;  /* 0x00000004020a7825 */ /* 0x040fe400078e0208 */
[----:B------:R-:W2:Y:S02]  /*08e0*/  LDG.E R9, desc[UR12][R8.64] ;  /* 0x0000000c08097981 */ /* 0x000ea4000c1e1900 */
[C---:B------:R-:W-:Y:S02]  /*08f0*/  IMAD.WIDE R12, R2.reuse, 0x4, R10 ;  /* 0x00000004020c7825 */ /* 0x040fe400078e020a */
[----:B------:R-:W2:Y:S02]  /*0900*/  LDG.E R10, desc[UR12][R10.64] ;  /* 0x0000000c0a0a7981 */ /* 0x000ea4000c1e1900 */
[----:B------:R-:W-:Y:S02]  /*0910*/  IMAD.WIDE R14, R2, 0x4, R12 ;  /* 0x00000004020e7825 */ /* 0x000fe400078e020c */
[----:B------:R-:W3:Y:S04]  /*0920*/  LDG.E R13, desc[UR12][R12.64] ;  /* 0x0000000c0c0d7981 */ /* 0x000ee8000c1e1900 */
[----:B------:R-:W3:Y:S01]  /*0930*/  LDG.E R14, desc[UR12][R14.64] ;  /* 0x0000000c0e0e7981 */ /* 0x000ee2000c1e1900 */
[----:B------:R-:W-:-:S04]  /*0940*/  IADD3 R4, PT, PT, R4, 0x4, RZ ;  /* 0x0000000404047810 */ /* 0x000fc80007ffe0ff */
[----:B------:R-:W-:Y:S01]  /*0950*/  ISETP.NE.AND P0, PT, R4, RZ, PT ;  /* 0x000000ff0400720c */ /* 0x000fe20003f05270 */
[----:B------:R-:W-:Y:S01]  /*0960*/  IMAD R3, R2, 0x4, R3 ;  /* 0x0000000402037824 */ /* 0x000fe200078e0203 */
[----:B--2---:R-:W-:-:S04]  /*0970*/  IADD3 R6, PT, PT, R10, R9, R6 ;  /* 0x000000090a067210 */ /* 0x004fc80007ffe006 */
[----:B---3--:R-:W-:-:S07]  /*0980*/  IADD3 R6, PT, PT, R14, R13, R6 ;  /* 0x0000000d0e067210 */ /* 0x008fce0007ffe006 */
[----:B------:R-:W-:Y:S05]  /*0990*/  @P0 BRA `(.L_x_29) ;  /* 0xfffffffc00c40947 */ /* 0x000fea000383ffff */
.L_x_28:
[----:B------:R-:W-:Y:S05]  /*09a0*/  BSYNC.RECONVERGENT B1 ;  /* 0x0000000000017941 */ /* 0x000fea0003800200 */
.L_x_27:
[----:B------:R-:W-:-:S13]  /*09b0*/  ISETP.NE.AND P0, PT, R5, RZ, PT ;  /* 0x000000ff0500720c */ /* 0x000fda0003f05270 */
[----:B------:R-:W-:Y:S05]  /*09c0*/  @!P0 BRA `(.L_x_26) ;  /* 0x0000000000248947 */ /* 0x000fea0003800000 */
[----:B------:R-:W0:Y:S01]  /*09d0*/  LDC.64 R8, c[0x0][0x388] ;  /* 0x0000e200ff087b82 */ /* 0x000e220000000a00 */
[----:B------:R-:W-:-:S07]  /*09e0*/  IMAD.MOV R7, RZ, RZ, -R5 ;  /* 0x000000ffff077224 */ /* 0x000fce00078e0a05 */
.L_x_36:
[----:B0-----:R-:W-:-:S06]  /*09f0*/  IMAD.WIDE R4, R3, 0x4, R8 ;  /* 0x0000000403047825 */ /* 0x001fcc00078e0208 */
[----:B------:R-:W2:Y:S01]  /*0a00*/  LDG.E R5, desc[UR12][R4.64] ;  /* 0x0000000c04057981 */ /* 0x000ea2000c1e1900 */
[----:B------:R-:W-:Y:S01]  /*0a10*/  VIADD R7, R7, 0x1 ;  /* 0x0000000107077836 */ /* 0x000fe20000000000 */
[----:B------:R-:W-:-:S04]  /*0a20*/  IADD3 R3, PT, PT, R3, R2, RZ ;  /* 0x0000000203037210 */ /* 0x000fc80007ffe0ff */
[----:B------:R-:W-:Y:S01]  /*0a30*/  ISETP.NE.AND P0, PT, R7, RZ, PT ;  /* 0x000000ff0700720c */ /* 0x000fe20003f05270 */
[----:B--2---:R-:W-:-:S12]  /*0a40*/  IMAD.IADD R6, R5, 0x1, R6 ;  /* 0x0000000105067824 */ /* 0x004fd800078e0206 */
[----:B------:R-:W-:Y:S05]  /*0a50*/  @P0 BRA `(.L_x_36) ;  /* 0xfffffffc00e40947 */ /* 0x000fea000383ffff */
.L_x_26:
[----:B------:R-:W-:Y:S05]  /*0a60*/  BSYNC.RECONVERGENT B2 ;  /* 0x0000000000027941 */ /* 0x000fea0003800200 */
.L_x_25:
[----:B------:R-:W-:Y:S05]  /*0a70*/  WARPSYNC.ALL ;  /* 0x0000000000007948 */ /* 0x000fea0003800000 */
[----:B------:R-:W0:Y:S01]  /*0a80*/  S2UR UR5, SR_CgaCtaId ;  /* 0x00000000000579c3 */ /* 0x000e220000008800 */
[----:B------:R-:W-:Y:S01]  /*0a90*/  UMOV UR4, 0x400 ;  /* 0x0000040000047882 */ /* 0x000fe20000000000 */
[----:B------:R-:W-:Y:S01]  /*0aa0*/  ISETP.NE.AND P0, PT, R0, RZ, PT ;  /* 0x000000ff0000720c */ /* 0x000fe20003f05270 */
[----:B0-----:R-:W-:-:S06]  /*0ab0*/  ULEA UR5, UR5, UR4, 0x18 ;  /* 0x0000000405057291 */ /* 0x001fcc000f8ec0ff */
[----:B------:R-:W-:-:S05]  /*0ac0*/  LEA R3, R0, UR5, 0x2 ;  /* 0x0000000500037c11 */ /* 0x000fca000f8e10ff */
[----:B------:R0:W-:Y:S01]  /*0ad0*/  STS [R3], R6 ;  /* 0x0000000603007388 */ /* 0x0001e20000000800 */
[----:B------:R-:W-:Y:S06]  /*0ae0*/  BAR.SYNC.DEFER_BLOCKING 0x0 ;  /* 0x0000000000007b1d */ /* 0x000fec0000010000 */
[----:B------:R-:W-:Y:S05]  /*0af0*/  @P0 EXIT ;  /* 0x000000000000094d */ /* 0x000fea0003800000 */
[----:B------:R-:W-:-:S09]  /*0b00*/  UISETP.GE.U32.AND UP0, UPT, UR10, 0x2, UPT ;  /* 0x000000020a00788c */ /* 0x000fd2000bf06070 */
[----:B------:R-:W-:Y:S05]  /*0b10*/  BRA.U !UP0, `(.L_x_37) ;  /* 0x00000005081c7547 */ /* 0x000fea000b800000 */
[----:B------:R-:W-:Y:S02]  /*0b20*/  UIADD3 UR4, UPT, UPT, UR10, -0x2, URZ ;  /* 0xfffffffe0a047890 */ /* 0x000fe4000fffe0ff */
[----:B------:R-:W-:Y:S02]  /*0b30*/  UIADD3 UR6, UPT, UPT, UR10, -0x1, URZ ;  /* 0xffffffff0a067890 */ /* 0x000fe4000fffe0ff */
[----:B------:R-:W-:Y:S02]  /*0b40*/  UISETP.GE.U32.AND UP0, UPT, UR4, 0xf, UPT ;  /* 0x0000000f0400788c */ /* 0x000fe4000bf06070 */
[----:B------:R-:W-:Y:S01]  /*0b50*/  ULOP3.LUT UR8, UR6, 0xf, URZ, 0xc0, !UPT ;  /* 0x0000000f06087892 */ /* 0x000fe2000f8ec0ff */
[----:B------:R-:W-:-:S06]  /*0b60*/  UMOV UR4, 0x1 ;  /* 0x0000000100047882 */ /* 0x000fcc0000000000 */
[----:B------:R-:W-:Y:S05]  /*0b70*/  BRA.U !UP0, `(.L_x_38) ;  /* 0x00000001085c7547 */ /* 0x000fea000b800000 */
[----:B------:R-:W-:Y:S02]  /*0b80*/  ULOP3.LUT UR4, UR6, 0xfffffff0, URZ, 0xc0, !UPT ;  /* 0xfffffff006047892 */ /* 0x000fe4000f8ec0ff */
[----:B------:R-:W-:Y:S02]  /*0b90*/  UIADD3 UR9, UPT, UPT, UR5, 0x20, URZ ;  /* 0x0000002005097890 */ /* 0x000fe4000fffe0ff */
[----:B------:R-:W-:-:S03]  /*0ba0*/  UIADD3 UR7, UPT, UPT, -UR4, URZ, URZ ;  /* 0x000000ff04077290 */ /* 0x000fc6000fffe1ff */
[----:B------:R-:W-:-:S09]  /*0bb0*/  UMOV UR4, URZ ;  /* 0x000000ff00047c82 */ /* 0x000fd20008000000 */
.L_x_39:
[----:B------:R-:W1:Y:S01]  /*0bc0*/  LDS.128 R20, [UR9+-0x20] ;  /* 0xffffe009ff147984 */ /* 0x000e620008000c00 */
[----:B------:R-:W-:Y:S02]  /*0bd0*/  UIADD3 UR7, UPT, UPT, UR7, 0x10, URZ ;  /* 0x0000001007077890 */ /* 0x000fe4000fffe0ff */
[----:B------:R-:W-:Y:S01]  /*0be0*/  UIADD3 UR4, UPT, UPT, UR4, 0x10, URZ ;  /* 0x0000001004047890 */ /* 0x000fe2000fffe0ff */
[----:B------:R-:W2:Y:S01]  /*0bf0*/  LDS.128 R16, [UR9+-0x10] ;  /* 0xfffff009ff107984 */ /* 0x000ea20008000c00 */
[----:B------:R-:W-:-:S03]  /*0c00*/  UISETP.NE.AND UP0, UPT, UR7, URZ, UPT ;  /* 0x000000ff0700728c */ /* 0x000fc6000bf05270 */
[----:B------:R-:W3:Y:S04]  /*0c10*/  LDS.128 R12, [UR9] ;  /* 0x00000009ff0c7984 */ /* 0x000ee80008000c00 */
[----:B------:R-:W4:Y:S04]  /*0c20*/  LDS.128 R8, [UR9+0x10] ;  /* 0x00001009ff087984 */ /* 0x000f280008000c00 */
[----:B------:R-:W0:Y:S01]  /*0c30*/  LDS R0, [UR9+0x20] ;  /* 0x00002009ff007984 */ /* 0x000e220008000800 */
[----:B------:R-:W-:Y:S01]  /*0c40*/  UIADD3 UR9, UPT, UPT, UR9, 0x40, URZ ;  /* 0x0000004009097890 */ /* 0x000fe2000fffe0ff */
[----:B-1----:R-:W-:-:S04]  /*0c50*/  IADD3 R21, PT, PT, R22, R21, R6 ;  /* 0x0000001516157210 */ /* 0x002fc80007ffe006 */
[----:B--2---:R-:W-:-:S04]  /*0c60*/  IADD3 R16, PT, PT, R16, R23, R21 ;  /* 0x0000001710107210 */ /* 0x004fc80007ffe015 */
[----:B------:R-:W-:-:S04]  /*0c70*/  IADD3 R16, PT, PT, R18, R17, R16 ;  /* 0x0000001112107210 */ /* 0x000fc80007ffe010 */
[----:B---3--:R-:W-:-:S04]  /*0c80*/  IADD3 R12, PT, PT, R12, R19, R16 ;  /* 0x000000130c0c7210 */ /* 0x008fc80007ffe010 */
[----:B------:R-:W-:-:S04]  /*0c90*/  IADD3 R12, PT, PT, R14, R13, R12 ;  /* 0x0000000d0e0c7210 */ /* 0x000fc80007ffe00c */
[----:B----4-:R-:W-:-:S04]  /*0ca0*/  IADD3 R8, PT, PT, R8, R15, R12 ;  /* 0x0000000f08087210 */ /* 0x010fc80007ffe00c */
[----:B------:R-:W-:-:S04]  /*0cb0*/  IADD3 R8, PT, PT, R10, R9, R8 ;  /* 0x000000090a087210 */ /* 0x000fc80007ffe008 */
[----:B0-----:R-:W-:Y:S01]  /*0cc0*/  IADD3 R6, PT, PT, R0, R11, R8 ;  /* 0x0000000b00067210 */ /* 0x001fe20007ffe008 */
[----:B------:R-:W-:Y:S06]  /*0cd0*/  BRA.U UP0, `(.L_x_39) ;  /* 0xfffffffd00b87547 */ /* 0x000fec000b83ffff */
[----:B------:R-:W-:-:S12]  /*0ce0*/  UIADD3 UR4, UPT, UPT, UR4, 0x1, URZ ;  /* 0x0000000104047890 */ /* 0x000fd8000fffe0ff */
.L_x_38:
[----:B------:R-:W-:-:S09]  /*0cf0*/  UISETP.NE.AND UP0, UPT, UR8, URZ, UPT ;  /* 0x000000ff0800728c */ /* 0x000fd2000bf05270 */
[----:B------:R-:W-:Y:S05]  /*0d00*/  BRA.U !UP0, `(.L_x_37) ;  /* 0x0000000108a07547 */ /* 0x000fea000b800000 */
[----:B------:R-:W-:Y:S02]  /*0d10*/  UISETP.GE.U32.AND UP0, UPT, UR8, 0x8, UPT ;  /* 0x000000080800788c */ /* 0x000fe4000bf06070 */
[----:B------:R-:W-:-:S04]  /*0d20*/  ULOP3.LUT UR7, UR6, 0x7, URZ, 0xc0, !UPT ;  /* 0x0000000706077892 */ /* 0x000fc8000f8ec0ff */
[----:B------:R-:W-:-:S03]  /*0d30*/  UISETP.NE.AND UP1, UPT, UR7, URZ, UPT ;  /* 0x000000ff0700728c */ /* 0x000fc6000bf25270 */
[----:B------:R-:W-:Y:S08]  /*0d40*/  BRA.U !UP0, `(.L_x_40) ;  /* 0x0000000108387547 */ /* 0x000ff0000b800000 */
[----:B------:R-:W-:Y:S02]  /*0d50*/  ULEA UR8, UR4, UR5, 0x2 ;  /* 0x0000000504087291 */ /* 0x000fe4000f8e10ff */
[----:B------:R-:W-:-:S07]  /*0d60*/  UIADD3 UR4, UPT, UPT, UR4, 0x8, URZ ;  /* 0x0000000804047890 */ /* 0x000fce000fffe0ff */
[----:B0-----:R-:W-:Y:S04]  /*0d70*/  LDS R3, [UR8] ;  /* 0x00000008ff037984 */ /* 0x001fe80008000800 */
[----:B------:R-:W0:Y:S04]  /*0d80*/  LDS R0, [UR8+0x4] ;  /* 0x00000408ff007984 */ /* 0x000e280008000800 */
[----:B------:R-:W-:Y:S04]  /*0d90*/  LDS R5, [UR8+0x8] ;  /* 0x00000808ff057984 */ /* 0x000fe80008000800 */
[----:B------:R-:W1:Y:S04]  /*0da0*/  LDS R2, [UR8+0xc] ;  /* 0x00000c08ff027984 */ /* 0x000e680008000800 */
[----:B------:R-:W-:Y:S04]  /*0db0*/  LDS R7, [UR8+0x10] ;  /* 0x00001008ff077984 */ /* 0x000fe80008000800 */
[----:B------:R-:W2:Y:S04]  /*0dc0*/  LDS R4, [UR8+0x14] ;  /* 0x00001408ff047984 */ /* 0x000ea80008000800 */
[----:B------:R-:W-:Y:S04]  /*0dd0*/  LDS R9, [UR8+0x18] ;  /* 0x00001808ff097984 */ /* 0x000fe80008000800 */
[----:B------:R-:W3:Y:S01]  /*0de0*/  LDS R8, [UR8+0x1c] ;  /* 0x00001c08ff087984 */ /* 0x000ee20008000800 */
[----:B0-----:R-:W-:-:S04]  /*0df0*/  IADD3 R0, PT, PT, R0, R3, R6 ;  /* 0x0000000300007210 */ /* 0x001fc80007ffe006 */
[----:B-1----:R-:W-:-:S04]  /*0e00*/  IADD3 R0, PT, PT, R2, R5, R0 ;  /* 0x0000000502007210 */ /* 0x002fc80007ffe000 */
[----:B--2---:R-:W-:-:S04]  /*0e10*/  IADD3 R0, PT, PT, R4, R7, R0 ;  /* 0x0000000704007210 */ /* 0x004fc80007ffe000 */
[----:B---3--:R-:W-:-:S07]  /*0e20*/  IADD3 R6, PT, PT, R8, R9, R0 ;  /* 0x0000000908067210 */ /* 0x008fce0007ffe000 */
.L_x_40:
        /* <DEDUP_REMOVED lines=10> */
[----:B------:R-:W1:Y:S01]  /*0ed0*/  LDS R2, [UR7+0xc] ;  /* 0x00000c07ff027984 */ /* 0x000e620008000800 */
[----:B0-----:R-:W-:-:S04]  /*0ee0*/  IADD3 R0, PT, PT, R0, R3, R6 ;  /* 0x0000000300007210 */ /* 0x001fc80007ffe006 */
[----:B-1----:R-:W-:-:S07]  /*0ef0*/  IADD3 R6, PT, PT, R2, R5, R0 ;  /* 0x0000000502067210 */ /* 0x002fce0007ffe000 */
.L_x_41:
[----:B------:R-:W-:Y:S05]  /*0f00*/  BRA.U !UP1, `(.L_x_37) ;  /* 0x0000000109207547 */ /* 0x000fea000b800000 */
[----:B------:R-:W-:Y:S02]  /*0f10*/  ULEA UR4, UR4, UR5, 0x2 ;  /* 0x0000000504047291 */ /* 0x000fe4000f8e10ff */
[----:B------:R-:W-:-:S12]  /*0f20*/  UIADD3 UR6, UPT, UPT, -UR6, URZ, URZ ;  /* 0x000000ff06067290 */ /* 0x000fd8000fffe1ff */
.L_x_42:
[----:B0-----:R-:W0:Y:S01]  /*0f30*/  LDS R3, [UR4] ;  /* 0x00000004ff037984 */ /* 0x001e220008000800 */
[----:B------:R-:W-:Y:S02]  /*0f40*/  UIADD3 UR6, UPT, UPT, UR6, 0x1, URZ ;  /* 0x0000000106067890 */ /* 0x000fe4000fffe0ff */
[----:B------:R-:W-:Y:S02]  /*0f50*/  UIADD3 UR4, UPT, UPT, UR4, 0x4, URZ ;  /* 0x0000000404047890 */ /* 0x000fe4000fffe0ff */
[----:B------:R-:W-:Y:S01]  /*0f60*/  UISETP.NE.AND UP0, UPT, UR6, URZ, UPT ;  /* 0x000000ff0600728c */ /* 0x000fe2000bf05270 */
[----:B0-----:R-:W-:-:S08]  /*0f70*/  IMAD.IADD R6, R3, 0x1, R6 ;  /* 0x0000000103067824 */ /* 0x001fd000078e0206 */
[----:B------:R-:W-:Y:S05]  /*0f80*/  BRA.U UP0, `(.L_x_42) ;  /* 0xfffffffd00e87547 */ /* 0x000fea000b83ffff */
.L_x_37:
[----:B0-----:R-:W0:Y:S02]  /*0f90*/  LDC.64 R2, c[0x0][0x380] ;  /* 0x0000e000ff027b82 */ /* 0x001e240000000a00 */
[----:B0-----:R-:W-:Y:S01]  /*0fa0*/  REDG.E.ADD.STRONG.GPU desc[UR12][R2.64], R6 ;  /* 0x000000060200798e */ /* 0x001fe2000c12e10c */
[----:B------:R-:W-:Y:S05]  /*0fb0*/  EXIT ;  /* 0x000000000000794d */ /* 0x000fea0003800000 */
.L_x_43:
        /* <DEDUP_REMOVED lines=12> */
.L_x_47:


//--------------------- .nv.global.init           --------------------------
	.section	.nv.global.init,"aw",@progbits
.nv.global.init:
	.type		$str$2,@object
	.size		$str$2,($str - $str$2)
$str$2:
        /*0000*/ 	.byte	0x3a, 0x3a, 0x20, 0x25, 0x64, 0x20, 0x00
	.type		$str,@object
	.size		$str,($str$1 - $str)
$str:
        /*0007*/ 	.byte	0x74, 0x68, 0x72, 0x65, 0x61, 0x64, 0x20, 0x30, 0x20, 0x25, 0x64, 0x20, 0x25, 0x64, 0x20, 0x25
        /*0017*/ 	.byte	0x64, 0x20, 0x25, 0x64, 0x20, 0x25, 0x64, 0x0a, 0x00
	.type		$str$1,@object
	.size		$str$1,(.L_1 - $str$1)
$str$1:
        /*0020*/ 	.byte	0x74, 0x68, 0x72, 0x65, 0x61, 0x64, 0x20, 0x30, 0x20, 0x25, 0x64, 0x20, 0x25, 0x64, 0x20, 0x25
        /*0030*/ 	.byte	0x64, 0x20, 0x25, 0x64, 0x20, 0x25, 0x64, 0x20, 0x20, 0x20, 0x62, 0x6c, 0x6f, 0x63, 0x6b, 0x49
        /*0040*/ 	.byte	0x64, 0x78, 0x2e, 0x78, 0x2a, 0x62, 0x6c, 0x6f, 0x63, 0x6b, 0x44, 0x69, 0x6d, 0x2e, 0x78, 0x20
        /*0050*/ 	.byte	0x3d, 0x25, 0x64, 0x0a, 0x00
.L_1:


//--------------------- .nv.shared._Z11min_shared2PiS_S_ii --------------------------
	.section	.nv.shared._Z11min_shared2PiS_S_ii,"aw",@nobits
	.sectionflags	@""
	.align	4
.nv.shared._Z11min_shared2PiS_S_ii:
	.zero		2048


//--------------------- .nv.shared.reserved.0     --------------------------
	.section	.nv.shared.reserved.0,"aw",@nobits
	.weak		__nv_reservedSMEM_offset_0_alias
	.size		__nv_reservedSMEM_offset_0_alias, 0, 64
	.other		__nv_reservedSMEM_offset_0_alias,@"STO_CUDA_RESERVED_SHARED STV_DEFAULT"
__nv_reservedSMEM_offset_0_alias:
	.zero		0
	.zero		64


//--------------------- .nv.shared._Z10min_sharedPiS_i --------------------------
	.section	.nv.shared._Z10min_sharedPiS_i,"aw",@nobits
	.sectionflags	@""
	.align	4
.nv.shared._Z10min_sharedPiS_i:
	.zero		2048


//--------------------- .nv.shared._Z13reduce_sharedPiS_i --------------------------
	.section	.nv.shared._Z13reduce_sharedPiS_i,"aw",@nobits
	.sectionflags	@""
	.align	4
.nv.shared._Z13reduce_sharedPiS_i:
	.zero		2048


//--------------------- .nv.shared._Z13reduce_atomicPiS_ii --------------------------
	.section	.nv.shared._Z13reduce_atomicPiS_ii,"aw",@nobits
	.sectionflags	@""
	.align	4
.nv.shared._Z13reduce_atomicPiS_ii:
	.zero		2048


//--------------------- .nv.constant0._Z11min_shared2PiS_S_ii --------------------------
	.section	.nv.constant0._Z11min_shared2PiS_S_ii,"a",@progbits
	.sectionflags	@""
	.align	4
.nv.constant0._Z11min_shared2PiS_S_ii:
	.zero		928


//--------------------- .nv.constant0._Z10min_sharedPiS_i --------------------------
	.section	.nv.constant0._Z10min_sharedPiS_i,"a",@progbits
	.sectionflags	@""
	.align	4
.nv.constant0._Z10min_sharedPiS_i:
	.zero		916


//--------------------- .nv.constant0._Z13reduce_sharedPiS_i --------------------------
	.section	.nv.constant0._Z13reduce_sharedPiS_i,"a",@progbits
	.sectionflags	@""
	.align	4
.nv.constant0._Z13reduce_sharedPiS_i:
	.zero		916


//--------------------- .nv.constant0._Z13reduce_atomicPiS_ii --------------------------
	.section	.nv.constant0._Z13reduce_atomicPiS_ii,"a",@progbits
	.sectionflags	@""
	.align	4
.nv.constant0._Z13reduce_atomicPiS_ii:
	.zero		920


//--------------------- SYMBOLS --------------------------

	.type		.nv.reservedSmem.offset0,@object
	.size		.nv.reservedSmem.offset0,0x4
	.type		.nv.reservedSmem.cap,@object
	.size		.nv.reservedSmem.cap,0x4
	.type		vprintf,@function
